//
// Generated by NVIDIA NVVM Compiler
//
// Compiler Build ID: CL-36424714
// Cuda compilation tools, release 13.0, V13.0.88
// Based on NVVM 20.0.0
//

.version 9.0
.target sm_100
.address_size 64

	// .globl	_Z9in_perm_kPcPdS_Pmmm
.extern .shared .align 16 .b8 s[];

.visible .entry _Z9in_perm_kPcPdS_Pmmm(
	.param .u64 .ptr .align 1 _Z9in_perm_kPcPdS_Pmmm_param_0,
	.param .u64 .ptr .align 1 _Z9in_perm_kPcPdS_Pmmm_param_1,
	.param .u64 .ptr .align 1 _Z9in_perm_kPcPdS_Pmmm_param_2,
	.param .u64 .ptr .align 1 _Z9in_perm_kPcPdS_Pmmm_param_3,
	.param .u64 _Z9in_perm_kPcPdS_Pmmm_param_4,
	.param .u64 _Z9in_perm_kPcPdS_Pmmm_param_5
)
{
	.reg .pred 	%p<9>;
	.reg .b32 	%r<26>;
	.reg .b64 	%rd<51>;
	.reg .b64 	%fd<5>;

	ld.param.u64 	%rd28, [_Z9in_perm_kPcPdS_Pmmm_param_0];
	ld.param.u64 	%rd29, [_Z9in_perm_kPcPdS_Pmmm_param_1];
	ld.param.u64 	%rd30, [_Z9in_perm_kPcPdS_Pmmm_param_2];
	ld.param.u64 	%rd31, [_Z9in_perm_kPcPdS_Pmmm_param_3];
	ld.param.u64 	%rd32, [_Z9in_perm_kPcPdS_Pmmm_param_4];
	ld.param.u64 	%rd33, [_Z9in_perm_kPcPdS_Pmmm_param_5];
	mov.u32 	%r1, %ctaid.x;
	cvt.u64.u32 	%rd34, %r1;
	mul.lo.s64 	%rd1, %rd32, %rd34;
	mov.u32 	%r6, %nctaid.x;
	cvt.u64.u32 	%rd2, %r6;
	and.b64  	%rd35, %rd1, -4294967296;
	setp.ne.s64 	%p1, %rd35, 0;
	@%p1 bra 	$L__BB0_2;
	cvt.u32.u64 	%r7, %rd2;
	cvt.u32.u64 	%r8, %rd1;
	div.u32 	%r9, %r8, %r7;
	cvt.u64.u32 	%rd47, %r9;
	bra.uni 	$L__BB0_3;
$L__BB0_2:
	div.u64 	%rd47, %rd1, %rd2;
$L__BB0_3:
	cvt.u32.u64 	%r25, %rd47;
	add.s32 	%r10, %r1, 1;
	cvt.u64.u32 	%rd36, %r10;
	mul.lo.s64 	%rd6, %rd32, %rd36;
	and.b64  	%rd37, %rd6, -4294967296;
	setp.ne.s64 	%p2, %rd37, 0;
	@%p2 bra 	$L__BB0_5;
	cvt.u32.u64 	%r11, %rd2;
	cvt.u32.u64 	%r12, %rd6;
	div.u32 	%r13, %r12, %r11;
	cvt.u64.u32 	%rd48, %r13;
	bra.uni 	$L__BB0_6;
$L__BB0_5:
	div.u64 	%rd48, %rd6, %rd2;
$L__BB0_6:
	cvt.u32.u64 	%r3, %rd48;
	setp.ge.s32 	%p3, %r25, %r3;
	@%p3 bra 	$L__BB0_15;
	cvta.to.global.u64 	%rd10, %rd28;
	mov.u32 	%r14, %tid.x;
	cvt.u64.u32 	%rd11, %r14;
	mov.u32 	%r15, %ntid.x;
	cvt.u64.u32 	%rd12, %r15;
	cvta.to.global.u64 	%rd13, %rd31;
	cvta.to.global.u64 	%rd14, %rd30;
	cvta.to.global.u64 	%rd15, %rd29;
	mov.u32 	%r19, s;
$L__BB0_8:
	setp.le.u64 	%p4, %rd33, %rd11;
	shl.b32 	%r16, %r25, 2;
	mul.wide.s32 	%rd38, %r16, 8;
	add.s64 	%rd39, %rd13, %rd38;
	ld.global.u64 	%rd16, [%rd39];
	ld.global.u64 	%rd17, [%rd39+8];
	add.s64 	%rd18, %rd39, 24;
	ld.global.u64 	%rd19, [%rd39+16];
	@%p4 bra 	$L__BB0_11;
	ld.global.u64 	%rd20, [%rd18];
	mov.u64 	%rd49, %rd11;
$L__BB0_10:
	add.s64 	%rd40, %rd49, %rd20;
	shl.b64 	%rd41, %rd40, 3;
	add.s64 	%rd42, %rd15, %rd41;
	ld.global.f64 	%fd1, [%rd42];
	cvt.u32.u64 	%r17, %rd49;
	shl.b32 	%r18, %r17, 3;
	add.s32 	%r20, %r19, %r18;
	st.shared.f64 	[%r20], %fd1;
	add.s64 	%rd49, %rd49, %rd12;
	setp.lt.u64 	%p5, %rd49, %rd33;
	@%p5 bra 	$L__BB0_10;
$L__BB0_11:
	setp.le.u64 	%p6, %rd33, %rd11;
	bar.sync 	0;
	@%p6 bra 	$L__BB0_14;
	add.s64 	%rd23, %rd14, %rd19;
	add.s64 	%rd24, %rd10, %rd17;
	add.s64 	%rd25, %rd10, %rd16;
	mov.u64 	%rd50, %rd11;
$L__BB0_13:
	shl.b64 	%rd43, %rd50, 3;
	add.s64 	%rd44, %rd25, %rd43;
	ld.global.u32 	%r21, [%rd44];
	shl.b32 	%r22, %r21, 3;
	add.s32 	%r24, %r19, %r22;
	ld.shared.f64 	%fd2, [%r24];
	add.s64 	%rd45, %rd24, %rd43;
	ld.global.f64 	%fd3, [%rd45];
	mul.f64 	%fd4, %fd2, %fd3;
	add.s64 	%rd46, %rd23, %rd43;
	st.global.f64 	[%rd46], %fd4;
	add.s64 	%rd50, %rd50, %rd12;
	setp.lt.u64 	%p7, %rd50, %rd33;
	@%p7 bra 	$L__BB0_13;
$L__BB0_14:
	bar.sync 	0;
	add.s32 	%r25, %r25, 1;
	setp.ne.s32 	%p8, %r25, %r3;
	@%p8 bra 	$L__BB0_8;
$L__BB0_15:
	ret;

}
	// .globl	_Z10out_perm_kPcPdS_Pmmm
.visible .entry _Z10out_perm_kPcPdS_Pmmm(
	.param .u64 .ptr .align 1 _Z10out_perm_kPcPdS_Pmmm_param_0,
	.param .u64 .ptr .align 1 _Z10out_perm_kPcPdS_Pmmm_param_1,
	.param .u64 .ptr .align 1 _Z10out_perm_kPcPdS_Pmmm_param_2,
	.param .u64 .ptr .align 1 _Z10out_perm_kPcPdS_Pmmm_param_3,
	.param .u64 _Z10out_perm_kPcPdS_Pmmm_param_4,
	.param .u64 _Z10out_perm_kPcPdS_Pmmm_param_5
)
{
	.reg .pred 	%p<23>;
	.reg .b32 	%r<47>;
	.reg .b64 	%rd<77>;
	.reg .b64 	%fd<8>;

	ld.param.u64 	%rd29, [_Z10out_perm_kPcPdS_Pmmm_param_1];
	ld.param.u64 	%rd33, [_Z10out_perm_kPcPdS_Pmmm_param_3];
	ld.param.u64 	%rd31, [_Z10out_perm_kPcPdS_Pmmm_param_4];
	ld.param.u64 	%rd32, [_Z10out_perm_kPcPdS_Pmmm_param_5];
	cvta.to.global.u64 	%rd1, %rd33;
	mov.u32 	%r12, %tid.x;
	cvt.u64.u32 	%rd2, %r12;
	setp.le.u64 	%p1, %rd32, %rd2;
	@%p1 bra 	$L__BB1_3;
	mov.u32 	%r13, %ntid.x;
	cvt.u64.u32 	%rd3, %r13;
	mov.u32 	%r16, s;
	mov.u64 	%rd72, %rd2;
$L__BB1_2:
	cvt.u32.u64 	%r14, %rd72;
	shl.b32 	%r15, %r14, 3;
	add.s32 	%r17, %r16, %r15;
	mov.b64 	%rd34, 0;
	st.shared.u64 	[%r17], %rd34;
	add.s64 	%rd72, %rd72, %rd3;
	setp.lt.u64 	%p2, %rd72, %rd32;
	@%p2 bra 	$L__BB1_2;
$L__BB1_3:
	mov.u32 	%r1, %ctaid.x;
	cvt.u64.u32 	%rd35, %r1;
	mul.lo.s64 	%rd6, %rd31, %rd35;
	mov.u32 	%r18, %nctaid.x;
	cvt.u64.u32 	%rd7, %r18;
	and.b64  	%rd36, %rd6, -4294967296;
	setp.ne.s64 	%p3, %rd36, 0;
	@%p3 bra 	$L__BB1_5;
	cvt.u32.u64 	%r19, %rd7;
	cvt.u32.u64 	%r20, %rd6;
	div.u32 	%r21, %r20, %r19;
	cvt.u64.u32 	%rd73, %r21;
	bra.uni 	$L__BB1_6;
$L__BB1_5:
	div.u64 	%rd73, %rd6, %rd7;
$L__BB1_6:
	cvt.u32.u64 	%r43, %rd73;
	add.s32 	%r22, %r1, 1;
	cvt.u64.u32 	%rd37, %r22;
	mul.lo.s64 	%rd11, %rd31, %rd37;
	and.b64  	%rd38, %rd11, -4294967296;
	setp.ne.s64 	%p4, %rd38, 0;
	@%p4 bra 	$L__BB1_8;
	cvt.u32.u64 	%r23, %rd7;
	cvt.u32.u64 	%r24, %rd11;
	div.u32 	%r25, %r24, %r23;
	cvt.u64.u32 	%rd74, %r25;
	bra.uni 	$L__BB1_9;
$L__BB1_8:
	div.u64 	%rd74, %rd11, %rd7;
$L__BB1_9:
	cvt.u32.u64 	%r45, %rd74;
	setp.eq.s32 	%p5, %r1, 0;
	cvt.s64.s32 	%rd39, %rd73;
	setp.ge.u64 	%p6, %rd39, %rd31;
	or.pred  	%p7, %p5, %p6;
	@%p7 bra 	$L__BB1_13;
	shl.b32 	%r26, %r43, 2;
	mul.wide.s32 	%rd40, %r26, 8;
	add.s64 	%rd41, %rd1, %rd40;
	ld.global.u64 	%rd15, [%rd41+24];
$L__BB1_11:
	shl.b32 	%r27, %r43, 2;
	mul.wide.s32 	%rd42, %r27, 8;
	add.s64 	%rd43, %rd1, %rd42;
	ld.global.u64 	%rd44, [%rd43+24];
	setp.ne.s64 	%p8, %rd15, %rd44;
	@%p8 bra 	$L__BB1_13;
	add.s32 	%r43, %r43, 1;
	cvt.s64.s32 	%rd45, %r43;
	setp.gt.u64 	%p9, %rd31, %rd45;
	@%p9 bra 	$L__BB1_11;
$L__BB1_13:
	cvt.u32.u64 	%r28, %rd7;
	add.s32 	%r29, %r28, -1;
	setp.ge.u32 	%p10, %r1, %r29;
	cvt.s64.s32 	%rd46, %rd74;
	setp.ge.u64 	%p11, %rd46, %rd31;
	or.pred  	%p12, %p10, %p11;
	@%p12 bra 	$L__BB1_17;
	shl.b32 	%r30, %r45, 2;
	mul.wide.s32 	%rd47, %r30, 8;
	add.s64 	%rd48, %rd1, %rd47;
	ld.global.u64 	%rd16, [%rd48+24];
$L__BB1_15:
	shl.b32 	%r31, %r45, 2;
	mul.wide.s32 	%rd49, %r31, 8;
	add.s64 	%rd50, %rd1, %rd49;
	ld.global.u64 	%rd51, [%rd50+24];
	setp.ne.s64 	%p13, %rd16, %rd51;
	@%p13 bra 	$L__BB1_17;
	add.s32 	%r45, %r45, 1;
	cvt.s64.s32 	%rd52, %r45;
	setp.gt.u64 	%p14, %rd31, %rd52;
	@%p14 bra 	$L__BB1_15;
$L__BB1_17:
	setp.ge.s32 	%p15, %r43, %r45;
	@%p15 bra 	$L__BB1_26;
	mov.u32 	%r32, %ntid.x;
	cvt.u64.u32 	%rd17, %r32;
	cvta.to.global.u64 	%rd18, %rd29;
	mov.u32 	%r36, s;
$L__BB1_19:
	setp.le.u64 	%p16, %rd32, %rd2;
	shl.b32 	%r33, %r43, 2;
	mul.wide.s32 	%rd53, %r33, 8;
	add.s64 	%rd19, %rd1, %rd53;
	ld.global.u64 	%rd20, [%rd19+24];
	@%p16 bra 	$L__BB1_22;
	ld.param.u64 	%rd71, [_Z10out_perm_kPcPdS_Pmmm_param_2];
	ld.param.u64 	%rd70, [_Z10out_perm_kPcPdS_Pmmm_param_0];
	ld.global.u64 	%rd54, [%rd19];
	ld.global.u64 	%rd55, [%rd19+8];
	ld.global.u64 	%rd56, [%rd19+16];
	cvta.to.global.u64 	%rd57, %rd71;
	add.s64 	%rd21, %rd57, %rd56;
	cvta.to.global.u64 	%rd58, %rd70;
	add.s64 	%rd22, %rd58, %rd55;
	add.s64 	%rd23, %rd58, %rd54;
	mov.u64 	%rd75, %rd2;
$L__BB1_21:
	shl.b64 	%rd59, %rd75, 3;
	add.s64 	%rd60, %rd23, %rd59;
	ld.global.u64 	%rd61, [%rd60];
	shl.b64 	%rd62, %rd61, 3;
	add.s64 	%rd63, %rd21, %rd62;
	ld.global.f64 	%fd1, [%rd63];
	add.s64 	%rd64, %rd22, %rd59;
	ld.global.f64 	%fd2, [%rd64];
	cvt.u32.u64 	%r34, %rd75;
	shl.b32 	%r35, %r34, 3;
	add.s32 	%r37, %r36, %r35;
	ld.shared.f64 	%fd3, [%r37];
	fma.rn.f64 	%fd4, %fd1, %fd2, %fd3;
	st.shared.f64 	[%r37], %fd4;
	add.s64 	%rd75, %rd75, %rd17;
	setp.lt.u64 	%p17, %rd75, %rd32;
	@%p17 bra 	$L__BB1_21;
$L__BB1_22:
	setp.le.u64 	%p18, %rd32, %rd2;
	add.s32 	%r43, %r43, 1;
	ld.global.u64 	%rd65, [%rd19+56];
	setp.eq.s64 	%p19, %rd20, %rd65;
	or.pred  	%p20, %p19, %p18;
	@%p20 bra 	$L__BB1_25;
	mov.u64 	%rd76, %rd2;
$L__BB1_24:
	cvt.u32.u64 	%r38, %rd76;
	shl.b32 	%r39, %r38, 3;
	add.s32 	%r41, %r36, %r39;
	ld.shared.f64 	%fd5, [%r41];
	add.s64 	%rd66, %rd76, %rd20;
	shl.b64 	%rd67, %rd66, 3;
	add.s64 	%rd68, %rd18, %rd67;
	ld.global.f64 	%fd6, [%rd68];
	add.f64 	%fd7, %fd5, %fd6;
	st.global.f64 	[%rd68], %fd7;
	mov.b64 	%rd69, 0;
	st.shared.u64 	[%r41], %rd69;
	add.s64 	%rd76, %rd76, %rd17;
	setp.lt.u64 	%p21, %rd76, %rd32;
	@%p21 bra 	$L__BB1_24;
$L__BB1_25:
	setp.ne.s32 	%p22, %r43, %r45;
	@%p22 bra 	$L__BB1_19;
$L__BB1_26:
	ret;

}


// ===== COMPILED SASS (sm_100) =====

	.target	sm_100

	.elftype	@"ET_EXEC"


//--------------------- .note.nv.tkinfo           --------------------------
	.section	.note.nv.tkinfo,"",@"SHT_NOTE"
	.sectionflags	@"SHF_NOTE_NV_TKINFO"
	.tkinfo
        /*0018*/ 	.word	0x00000002
        /*0030*/ 	.string	""
        /*0030*/ 	.string	"ptxas"
        /*0030*/ 	.string	"Cuda compilation tools, release 13.0, V13.0.88"
        /*0030*/ 	.string	"Build cuda_13.0.r13.0/compiler.36424714_0"
        /*0030*/ 	.string	"-arch sm_100 -m 64 "



//--------------------- .note.nv.cuinfo           --------------------------
	.section	.note.nv.cuinfo,"",@"SHT_NOTE"
	.sectionflags	@"SHF_NOTE_NV_CUINFO"
        /*0018*/ 	.short	0x0002
        /*001a*/ 	.short	0x0064
        /*001c*/ 	.short	0x0082
	.zero		2


//--------------------- .nv.info                  --------------------------
	.section	.nv.info,"",@"SHT_CUDA_INFO"
	.align	4


	//----- nvinfo : EIATTR_REGCOUNT
	.align		4
        /*0000*/ 	.byte	0x04, 0x2f
        /*0002*/ 	.short	(.L_1 - .L_0)
	.align		4
.L_0:
        /*0004*/ 	.word	index@(_Z9in_perm_kPcPdS_Pmmm)
        /*0008*/ 	.word	0x00000018


	//----- nvinfo : EIATTR_FRAME_SIZE
	.align		4
.L_1:
        /*000c*/ 	.byte	0x04, 0x11
        /*000e*/ 	.short	(.L_3 - .L_2)
	.align		4
.L_2:
        /*0010*/ 	.word	index@($__internal_1_$__cuda_sm20_div_u64)
        /*0014*/ 	.word	0x00000000


	//----- nvinfo : EIATTR_FRAME_SIZE
	.align		4
.L_3:
        /*0018*/ 	.byte	0x04, 0x11
        /*001a*/ 	.short	(.L_5 - .L_4)
	.align		4
.L_4:
        /*001c*/ 	.word	index@(_Z9in_perm_kPcPdS_Pmmm)
        /*0020*/ 	.word	0x00000000


	//----- nvinfo : EIATTR_REGCOUNT
	.align		4
.L_5:
        /*0024*/ 	.byte	0x04, 0x2f
        /*0026*/ 	.short	(.L_7 - .L_6)
	.align		4
.L_6:
        /*0028*/ 	.word	index@(_Z10out_perm_kPcPdS_Pmmm)
        /*002c*/ 	.word	0x0000001c


	//----- nvinfo : EIATTR_FRAME_SIZE
	.align		4
.L_7:
        /*0030*/ 	.byte	0x04, 0x11
        /*0032*/ 	.short	(.L_9 - .L_8)
	.align		4
.L_8:
        /*0034*/ 	.word	index@($__internal_0_$__cuda_sm20_div_u64)
        /*0038*/ 	.word	0x00000000


	//----- nvinfo : EIATTR_FRAME_SIZE
	.align		4
.L_9:
        /*003c*/ 	.byte	0x04, 0x11
        /*003e*/ 	.short	(.L_11 - .L_10)
	.align		4
.L_10:
        /*0040*/ 	.word	index@(_Z10out_perm_kPcPdS_Pmmm)
        /*0044*/ 	.word	0x00000000


	//----- nvinfo : EIATTR_MIN_STACK_SIZE
	.align		4
.L_11:
        /*0048*/ 	.byte	0x04, 0x12
        /*004a*/ 	.short	(.L_13 - .L_12)
	.align		4
.L_12:
        /*004c*/ 	.word	index@(_Z10out_perm_kPcPdS_Pmmm)
        /*0050*/ 	.word	0x00000000


	//----- nvinfo : EIATTR_MIN_STACK_SIZE
	.align		4
.L_13:
        /*0054*/ 	.byte	0x04, 0x12
        /*0056*/ 	.short	(.L_15 - .L_14)
	.align		4
.L_14:
        /*0058*/ 	.word	index@(_Z9in_perm_kPcPdS_Pmmm)
        /*005c*/ 	.word	0x00000000
.L_15:


//--------------------- .nv.compat                --------------------------
	.section	.nv.compat,"",@"SHT_CUDA_COMPAT_INFO"
	.align	4
        /*0000*/ 	.byte	0x02, 0x09, 0x00, 0x00, 0x02, 0x02, 0x01, 0x00, 0x02, 0x05, 0x05, 0x00, 0x03, 0x07, 0x01, 0x01
        /*0010*/ 	.byte	0x02, 0x03, 0x00, 0x00, 0x02, 0x06, 0x01, 0x00, 0x04, 0x0b, 0x08, 0x00, 0x01, 0x00, 0x00, 0x00
        /*0020*/ 	.byte	0x00, 0x00, 0x00, 0x00


//--------------------- .nv.info._Z10out_perm_kPcPdS_Pmmm --------------------------
	.section	.nv.info._Z10out_perm_kPcPdS_Pmmm,"",@"SHT_CUDA_INFO"
	.sectionflags	@""
	.align	4


	//----- nvinfo : EIATTR_CUDA_API_VERSION
	.align		4
        /*0000*/ 	.byte	0x04, 0x37
        /*0002*/ 	.short	(.L_17 - .L_16)
.L_16:
        /*0004*/ 	.word	0x00000082


	//----- nvinfo : EIATTR_KPARAM_INFO
	.align		4
.L_17:
        /*0008*/ 	.byte	0x04, 0x17
        /*000a*/ 	.short	(.L_19 - .L_18)
.L_18:
        /*000c*/ 	.word	0x00000000
        /*0010*/ 	.short	0x0005
        /*0012*/ 	.short	0x0028
        /*0014*/ 	.byte	0x00, 0xf0, 0x21, 0x00


	//----- nvinfo : EIATTR_KPARAM_INFO
	.align		4
.L_19:
        /*0018*/ 	.byte	0x04, 0x17
        /*001a*/ 	.short	(.L_21 - .L_20)
.L_20:
        /*001c*/ 	.word	0x00000000
        /*0020*/ 	.short	0x0004
        /*0022*/ 	.short	0x0020
        /*0024*/ 	.byte	0x00, 0xf0, 0x21, 0x00


	//----- nvinfo : EIATTR_KPARAM_INFO
	.align		4
.L_21:
        /*0028*/ 	.byte	0x04, 0x17
        /*002a*/ 	.short	(.L_23 - .L_22)
.L_22:
        /*002c*/ 	.word	0x00000000
        /*0030*/ 	.short	0x0003
        /*0032*/ 	.short	0x0018
        /*0034*/ 	.byte	0x00, 0xf5, 0x21, 0x00


	//----- nvinfo : EIATTR_KPARAM_INFO
	.align		4
.L_23:
        /*0038*/ 	.byte	0x04, 0x17
        /*003a*/ 	.short	(.L_25 - .L_24)
.L_24:
        /*003c*/ 	.word	0x00000000
        /*0040*/ 	.short	0x0002
        /*0042*/ 	.short	0x0010
        /*0044*/ 	.byte	0x00, 0xf5, 0x21, 0x00


	//----- nvinfo : EIATTR_KPARAM_INFO
	.align		4
.L_25:
        /*0048*/ 	.byte	0x04, 0x17
        /*004a*/ 	.short	(.L_27 - .L_26)
.L_26:
        /*004c*/ 	.word	0x00000000
        /*0050*/ 	.short	0x0001
        /*0052*/ 	.short	0x0008
        /*0054*/ 	.byte	0x00, 0xf5, 0x21, 0x00


	//----- nvinfo : EIATTR_KPARAM_INFO
	.align		4
.L_27:
        /*0058*/ 	.byte	0x04, 0x17
        /*005a*/ 	.short	(.L_29 - .L_28)
.L_28:
        /*005c*/ 	.word	0x00000000
        /*0060*/ 	.short	0x0000
        /*0062*/ 	.short	0x0000
        /*0064*/ 	.byte	0x00, 0xf5, 0x21, 0x00


	//----- nvinfo : EIATTR_SPARSE_MMA_MASK
	.align		4
.L_29:
        /*0068*/ 	.byte	0x03, 0x50
        /*006a*/ 	.short	0x0000


	//----- nvinfo : EIATTR_MAXREG_COUNT
	.align		4
        /*006c*/ 	.byte	0x03, 0x1b
        /*006e*/ 	.short	0x00ff


	//----- nvinfo : EIATTR_MERCURY_ISA_VERSION
	.align		4
        /*0070*/ 	.byte	0x03, 0x5f
        /*0072*/ 	.short	0x0101


	//----- nvinfo : EIATTR_VRC_CTA_INIT_COUNT
	.align		4
        /*0074*/ 	.byte	0x02, 0x4a
	.zero		1
	.zero		1


	//----- nvinfo : EIATTR_EXIT_INSTR_OFFSETS
	.align		4
        /*0078*/ 	.byte	0x04, 0x1c
        /*007a*/ 	.short	(.L_31 - .L_30)


	//   ....[0]....
.L_30:
        /*007c*/ 	.word	0x00000840


	//   ....[1]....
        /*0080*/ 	.word	0x00000cf0


	//----- nvinfo : EIATTR_CRS_STACK_SIZE
	.align		4
.L_31:
        /*0084*/ 	.byte	0x04, 0x1e
        /*0086*/ 	.short	(.L_33 - .L_32)
.L_32:
        /*0088*/ 	.word	0x00000000


	//----- nvinfo : EIATTR_CBANK_PARAM_SIZE
	.align		4
.L_33:
        /*008c*/ 	.byte	0x03, 0x19
        /*008e*/ 	.short	0x0030


	//----- nvinfo : EIATTR_PARAM_CBANK
	.align		4
        /*0090*/ 	.byte	0x04, 0x0a
        /*0092*/ 	.short	(.L_35 - .L_34)
	.align		4
.L_34:
        /*0094*/ 	.word	index@(.nv.constant0._Z10out_perm_kPcPdS_Pmmm)
        /*0098*/ 	.short	0x0380
        /*009a*/ 	.short	0x0030


	//----- nvinfo : EIATTR_SW_WAR
	.align		4
.L_35:
        /*009c*/ 	.byte	0x04, 0x36
        /*009e*/ 	.short	(.L_37 - .L_36)
.L_36:
        /*00a0*/ 	.word	0x00000008
.L_37:


//--------------------- .nv.info._Z9in_perm_kPcPdS_Pmmm --------------------------
	.section	.nv.info._Z9in_perm_kPcPdS_Pmmm,"",@"SHT_CUDA_INFO"
	.sectionflags	@""
	.align	4


	//----- nvinfo : EIATTR_CUDA_API_VERSION
	.align		4
        /*0000*/ 	.byte	0x04, 0x37
        /*0002*/ 	.short	(.L_39 - .L_38)
.L_38:
        /*0004*/ 	.word	0x00000082


	//----- nvinfo : EIATTR_KPARAM_INFO
	.align		4
.L_39:
        /*0008*/ 	.byte	0x04, 0x17
        /*000a*/ 	.short	(.L_41 - .L_40)
.L_40:
        /*000c*/ 	.word	0x00000000
        /*0010*/ 	.short	0x0005
        /*0012*/ 	.short	0x0028
        /*0014*/ 	.byte	0x00, 0xf0, 0x21, 0x00


	//----- nvinfo : EIATTR_KPARAM_INFO
	.align		4
.L_41:
        /*0018*/ 	.byte	0x04, 0x17
        /*001a*/ 	.short	(.L_43 - .L_42)
.L_42:
        /*001c*/ 	.word	0x00000000
        /*0020*/ 	.short	0x0004
        /*0022*/ 	.short	0x0020
        /*0024*/ 	.byte	0x00, 0xf0, 0x21, 0x00


	//----- nvinfo : EIATTR_KPARAM_INFO
	.align		4
.L_43:
        /*0028*/ 	.byte	0x04, 0x17
        /*002a*/ 	.short	(.L_45 - .L_44)
.L_44:
        /*002c*/ 	.word	0x00000000
        /*0030*/ 	.short	0x0003
        /*0032*/ 	.short	0x0018
        /*0034*/ 	.byte	0x00, 0xf5, 0x21, 0x00


	//----- nvinfo : EIATTR_KPARAM_INFO
	.align		4
.L_45:
        /*0038*/ 	.byte	0x04, 0x17
        /*003a*/ 	.short	(.L_47 - .L_46)
.L_46:
        /*003c*/ 	.word	0x00000000
        /*0040*/ 	.short	0x0002
        /*0042*/ 	.short	0x0010
        /*0044*/ 	.byte	0x00, 0xf5, 0x21, 0x00


	//----- nvinfo : EIATTR_KPARAM_INFO
	.align		4
.L_47:
        /*0048*/ 	.byte	0x04, 0x17
        /*004a*/ 	.short	(.L_49 - .L_48)
.L_48:
        /*004c*/ 	.word	0x00000000
        /*0050*/ 	.short	0x0001
        /*0052*/ 	.short	0x0008
        /*0054*/ 	.byte	0x00, 0xf5, 0x21, 0x00


	//----- nvinfo : EIATTR_KPARAM_INFO
	.align		4
.L_49:
        /*0058*/ 	.byte	0x04, 0x17
        /*005a*/ 	.short	(.L_51 - .L_50)
.L_50:
        /*005c*/ 	.word	0x00000000
        /*0060*/ 	.short	0x0000
        /*0062*/ 	.short	0x0000
        /*0064*/ 	.byte	0x00, 0xf5, 0x21, 0x00


	//----- nvinfo : EIATTR_SPARSE_MMA_MASK
	.align		4
.L_51:
        /*0068*/ 	.byte	0x03, 0x50
        /*006a*/ 	.short	0x0000


	//----- nvinfo : EIATTR_MAXREG_COUNT
	.align		4
        /*006c*/ 	.byte	0x03, 0x1b
        /*006e*/ 	.short	0x00ff


	//----- nvinfo : EIATTR_NUM_BARRIERS
	.align		4
        /*0070*/ 	.byte	0x02, 0x4c
        /*0072*/ 	.byte	0x01
	.zero		1


	//----- nvinfo : EIATTR_MERCURY_ISA_VERSION
	.align		4
        /*0074*/ 	.byte	0x03, 0x5f
        /*0076*/ 	.short	0x0101


	//----- nvinfo : EIATTR_VRC_CTA_INIT_COUNT
	.align		4
        /*0078*/ 	.byte	0x02, 0x4a
	.zero		1
	.zero		1


	//----- nvinfo : EIATTR_EXIT_INSTR_OFFSETS
	.align		4
        /*007c*/ 	.byte	0x04, 0x1c
        /*007e*/ 	.short	(.L_53 - .L_52)


	//   ....[0]....
.L_52:
        /*0080*/ 	.word	0x00000410


	//   ....[1]....
        /*0084*/ 	.word	0x00000890


	//----- nvinfo : EIATTR_CRS_STACK_SIZE
	.align		4
.L_53:
        /*0088*/ 	.byte	0x04, 0x1e
        /*008a*/ 	.short	(.L_55 - .L_54)
.L_54:
        /*008c*/ 	.word	0x00000000


	//----- nvinfo : EIATTR_CBANK_PARAM_SIZE
	.align		4
.L_55:
        /*0090*/ 	.byte	0x03, 0x19
        /*0092*/ 	.short	0x0030


	//----- nvinfo : EIATTR_PARAM_CBANK
	.align		4
        /*0094*/ 	.byte	0x04, 0x0a
        /*0096*/ 	.short	(.L_57 - .L_56)
	.align		4
.L_56:
        /*0098*/ 	.word	index@(.nv.constant0._Z9in_perm_kPcPdS_Pmmm)
        /*009c*/ 	.short	0x0380
        /*009e*/ 	.short	0x0030


	//----- nvinfo : EIATTR_SW_WAR
	.align		4
.L_57:
        /*00a0*/ 	.byte	0x04, 0x36
        /*00a2*/ 	.short	(.L_59 - .L_58)
.L_58:
        /*00a4*/ 	.word	0x00000008
.L_59:


//--------------------- .nv.callgraph             --------------------------
	.section	.nv.callgraph,"",@"SHT_CUDA_CALLGRAPH"
	.align	4
	.sectionentsize	8
	.align		4
        /*0000*/ 	.word	0x00000000
	.align		4
        /*0004*/ 	.word	0xffffffff
	.align		4
        /*0008*/ 	.word	0x00000000
	.align		4
        /*000c*/ 	.word	0xfffffffe
	.align		4
        /*0010*/ 	.word	0x00000000
	.align		4
        /*0014*/ 	.word	0xfffffffd
	.align		4
        /*0018*/ 	.word	0x00000000
	.align		4
        /*001c*/ 	.word	0xfffffffc


//--------------------- .text._Z10out_perm_kPcPdS_Pmmm --------------------------
	.section	.text._Z10out_perm_kPcPdS_Pmmm,"ax",@progbits
	.align	128
        .global         _Z10out_perm_kPcPdS_Pmmm
        .type           _Z10out_perm_kPcPdS_Pmmm,@function
        .size           _Z10out_perm_kPcPdS_Pmmm,(.L_x_31 - _Z10out_perm_kPcPdS_Pmmm)
        .other          _Z10out_perm_kPcPdS_Pmmm,@"STO_CUDA_ENTRY STV_DEFAULT"
_Z10out_perm_kPcPdS_Pmmm:
.text._Z10out_perm_kPcPdS_Pmmm:
[----:B------:R-:W-:Y:S01]  /*0000*/  LDC R1, c[0x0][0x37c] ;  /* 0x0000df00ff017b82 */ /* 0x000fe20000000800 */
[----:B------:R-:W0:Y:S01]  /*0010*/  S2R R0, SR_TID.X ;  /* 0x0000000000007919 */ /* 0x000e220000002100 */
[----:B------:R-:W0:Y:S06]  /*0020*/  LDCU.64 UR4, c[0x0][0x3a8] ;  /* 0x00007500ff0477ac */ /* 0x000e2c0008000a00 */
[----:B------:R-:W1:Y:S01]  /*0030*/  S2UR UR8, SR_CTAID.X ;  /* 0x00000000000879c3 */ /* 0x000e620000002500 */
[----:B------:R-:W-:Y:S01]  /*0040*/  BSSY.RECONVERGENT B0, `(.L_x_0) ;  /* 0x0000011000007945 */ /* 0x000fe20003800200 */
[----:B0-----:R-:W-:-:S04]  /*0050*/  ISETP.GE.U32.AND P0, PT, R0, UR4, PT ;  /* 0x0000000400007c0c */ /* 0x001fc8000bf06070 */
[----:B------:R-:W-:-:S13]  /*0060*/  ISETP.GE.U32.AND.EX P0, PT, RZ, UR5, PT, P0 ;  /* 0x00000005ff007c0c */ /* 0x000fda000bf06100 */
[----:B-1----:R-:W-:Y:S05]  /*0070*/  @P0 BRA `(.L_x_1) ;  /* 0x0000000000340947 */ /* 0x002fea0003800000 */
[----:B------:R-:W0:Y:S01]  /*0080*/  S2R R3, SR_CgaCtaId ;  /* 0x0000000000037919 */ /* 0x000e220000008800 */
[----:B------:R-:W1:Y:S01]  /*0090*/  LDC R4, c[0x0][0x360] ;  /* 0x0000d800ff047b82 */ /* 0x000e620000000800 */
[----:B------:R-:W-:Y:S01]  /*00a0*/  MOV R2, 0x400 ;  /* 0x0000040000027802 */ /* 0x000fe20000000f00 */
[----:B------:R-:W-:Y:S02]  /*00b0*/  IMAD.MOV.U32 R5, RZ, RZ, R0 ;  /* 0x000000ffff057224 */ /* 0x000fe400078e0000 */
[----:B------:R-:W-:Y:S01]  /*00c0*/  IMAD.MOV.U32 R6, RZ, RZ, RZ ;  /* 0x000000ffff067224 */ /* 0x000fe200078e00ff */
[----:B0-----:R-:W-:-:S07]  /*00d0*/  LEA R2, R3, R2, 0x18 ;  /* 0x0000000203027211 */ /* 0x001fce00078ec0ff */
.L_x_2:
[----:B------:R-:W-:Y:S01]  /*00e0*/  IMAD R3, R5, 0x8, R2 ;  /* 0x0000000805037824 */ /* 0x000fe200078e0202 */
[----:B-1----:R-:W-:-:S04]  /*00f0*/  IADD3 R5, P0, PT, R4, R5, RZ ;  /* 0x0000000504057210 */ /* 0x002fc80007f1e0ff */
[----:B------:R0:W-:Y:S01]  /*0100*/  STS.64 [R3], RZ ;  /* 0x000000ff03007388 */ /* 0x0001e20000000a00 */
[----:B------:R-:W-:Y:S01]  /*0110*/  IMAD.X R6, RZ, RZ, R6, P0 ;  /* 0x000000ffff067224 */ /* 0x000fe200000e0606 */
[----:B------:R-:W-:-:S04]  /*0120*/  ISETP.GE.U32.AND P0, PT, R5, UR4, PT ;  /* 0x0000000405007c0c */ /* 0x000fc8000bf06070 */
[----:B------:R-:W-:-:S13]  /*0130*/  ISETP.GE.U32.AND.EX P0, PT, R6, UR5, PT, P0 ;  /* 0x0000000506007c0c */ /* 0x000fda000bf06100 */
[----:B0-----:R-:W-:Y:S05]  /*0140*/  @!P0 BRA `(.L_x_2) ;  /* 0xfffffffc00e48947 */ /* 0x001fea000383ffff */
.L_x_1:
[----:B------:R-:W-:Y:S05]  /*0150*/  BSYNC.RECONVERGENT B0 ;  /* 0x0000000000007941 */ /* 0x000fea0003800200 */
.L_x_0:
[----:B------:R-:W0:Y:S01]  /*0160*/  LDCU.64 UR6, c[0x0][0x3a0] ;  /* 0x00007400ff0677ac */ /* 0x000e220008000a00 */
[----:B------:R-:W1:Y:S01]  /*0170*/  LDC R2, c[0x0][0x370] ;  /* 0x0000dc00ff027b82 */ /* 0x000e620000000800 */
[----:B------:R-:W-:Y:S01]  /*0180*/  IMAD.MOV.U32 R3, RZ, RZ, RZ ;  /* 0x000000ffff037224 */ /* 0x000fe200078e00ff */
[----:B0-----:R-:W-:-:S04]  /*0190*/  UIMAD.WIDE.U32 UR4, UR8, UR6, URZ ;  /* 0x00000006080472a5 */ /* 0x001fc8000f8e00ff */
[----:B------:R-:W-:-:S04]  /*01a0*/  UIMAD UR6, UR8, UR7, UR5 ;  /* 0x00000007080672a4 */ /* 0x000fc8000f8e0205 */
[----:B------:R-:W-:-:S09]  /*01b0*/  UISETP.NE.U32.AND UP0, UPT, UR6, URZ, UPT ;  /* 0x000000ff0600728c */ /* 0x000fd2000bf05070 */
[----:B------:R-:W-:Y:S05]  /*01c0*/  BRA.U UP0, `(.L_x_3) ;  /* 0x00000001004c7547 */ /* 0x000fea000b800000 */
[----:B-1----:R-:W0:Y:S01]  /*01d0*/  I2F.U32.RP R6, R2 ;  /* 0x0000000200067306 */ /* 0x002e220000209000 */
[----:B------:R-:W-:-:S07]  /*01e0*/  ISETP.NE.U32.AND P2, PT, R2, RZ, PT ;  /* 0x000000ff0200720c */ /* 0x000fce0003f45070 */
[----:B0-----:R-:W0:Y:S02]  /*01f0*/  MUFU.RCP R6, R6 ;  /* 0x0000000600067308 */ /* 0x001e240000001000 */
[----:B0-----:R-:W-:-:S06]  /*0200*/  VIADD R4, R6, 0xffffffe ;  /* 0x0ffffffe06047836 */ /* 0x001fcc0000000000 */
[----:B------:R0:W1:Y:S02]  /*0210*/  F2I.FTZ.U32.TRUNC.NTZ R5, R4 ;  /* 0x0000000400057305 */ /* 0x000064000021f000 */
[----:B0-----:R-:W-:Y:S01]  /*0220*/  IMAD.MOV.U32 R4, RZ, RZ, RZ ;  /* 0x000000ffff047224 */ /* 0x001fe200078e00ff */
[----:B-1----:R-:W-:-:S05]  /*0230*/  IADD3 R7, PT, PT, RZ, -R5, RZ ;  /* 0x80000005ff077210 */ /* 0x002fca0007ffe0ff */
[----:B------:R-:W-:-:S04]  /*0240*/  IMAD R7, R7, R2, RZ ;  /* 0x0000000207077224 */ /* 0x000fc800078e02ff */
[----:B------:R-:W-:-:S06]  /*0250*/  IMAD.HI.U32 R5, R5, R7, R4 ;  /* 0x0000000705057227 */ /* 0x000fcc00078e0004 */
[----:B------:R-:W-:-:S04]  /*0260*/  IMAD.HI.U32 R4, R5, UR4, RZ ;  /* 0x0000000405047c27 */ /* 0x000fc8000f8e00ff */
[----:B------:R-:W-:-:S04]  /*0270*/  IMAD.MOV R5, RZ, RZ, -R4 ;  /* 0x000000ffff057224 */ /* 0x000fc800078e0a04 */
[----:B------:R-:W-:-:S05]  /*0280*/  IMAD R5, R2, R5, UR4 ;  /* 0x0000000402057e24 */ /* 0x000fca000f8e0205 */
[----:B------:R-:W-:-:S13]  /*0290*/  ISETP.GE.U32.AND P0, PT, R5, R2, PT ;  /* 0x000000020500720c */ /* 0x000fda0003f06070 */
[----:B------:R-:W-:Y:S02]  /*02a0*/  @P0 IMAD.IADD R5, R5, 0x1, -R2 ;  /* 0x0000000105050824 */ /* 0x000fe400078e0a02 */
[----:B------:R-:W-:-:S03]  /*02b0*/  @P0 VIADD R4, R4, 0x1 ;  /* 0x0000000104040836 */ /* 0x000fc60000000000 */
[----:B------:R-:W-:-:S13]  /*02c0*/  ISETP.GE.U32.AND P1, PT, R5, R2, PT ;  /* 0x000000020500720c */ /* 0x000fda0003f26070 */
[----:B------:R-:W-:Y:S01]  /*02d0*/  @P1 VIADD R4, R4, 0x1 ;  /* 0x0000000104041836 */ /* 0x000fe20000000000 */
[----:B------:R-:W-:Y:S01]  /*02e0*/  @!P2 LOP3.LUT R4, RZ, R2, RZ, 0x33, !PT ;  /* 0x00000002ff04a212 */ /* 0x000fe200078e33ff */
[----:B------:R-:W-:Y:S06]  /*02f0*/  BRA `(.L_x_4) ;  /* 0x0000000000187947 */ /* 0x000fec0003800000 */
.L_x_3:
[----:B------:R-:W-:Y:S01]  /*0300*/  IMAD.U32 R8, RZ, RZ, UR4 ;  /* 0x00000004ff087e24 */ /* 0x000fe2000f8e00ff */
[----:B------:R-:W-:Y:S01]  /*0310*/  MOV R9, UR5 ;  /* 0x0000000500097c02 */ /* 0x000fe20008000f00 */
[----:B------:R-:W-:Y:S01]  /*0320*/  IMAD.U32 R5, RZ, RZ, UR6 ;  /* 0x00000006ff057e24 */ /* 0x000fe2000f8e00ff */
[----:B------:R-:W-:-:S07]  /*0330*/  MOV R6, 0x350 ;  /* 0x0000035000067802 */ /* 0x000fce0000000f00 */
[----:B-1----:R-:W-:Y:S05]  /*0340*/  CALL.REL.NOINC `($__internal_0_$__cuda_sm20_div_u64) ;  /* 0x00000008006c7944 */ /* 0x002fea0003c00000 */
[----:B------:R-:W-:-:S07]  /*0350*/  IMAD.MOV.U32 R4, RZ, RZ, R5 ;  /* 0x000000ffff047224 */ /* 0x000fce00078e0005 */
.L_x_4:
[----:B------:R-:W0:Y:S01]  /*0360*/  LDC.64 R6, c[0x0][0x3a0] ;  /* 0x0000e800ff067b82 */ /* 0x000e220000000a00 */
[----:B------:R-:W-:-:S06]  /*0370*/  UIADD3 UR4, UPT, UPT, UR8, 0x1, URZ ;  /* 0x0000000108047890 */ /* 0x000fcc000fffe0ff */
[----:B0-----:R-:W-:-:S04]  /*0380*/  IMAD.WIDE.U32 R8, R6, UR4, RZ ;  /* 0x0000000406087c25 */ /* 0x001fc8000f8e00ff */
[----:B------:R-:W-:-:S05]  /*0390*/  IMAD R5, R7, UR4, R9 ;  /* 0x0000000407057c24 */ /* 0x000fca000f8e0209 */
[----:B------:R-:W-:-:S13]  /*03a0*/  ISETP.NE.U32.AND P0, PT, R5, RZ, PT ;  /* 0x000000ff0500720c */ /* 0x000fda0003f05070 */
[----:B------:R-:W-:Y:S05]  /*03b0*/  @P0 BRA `(.L_x_5) ;  /* 0x00000000004c0947 */ /* 0x000fea0003800000 */
[----:B------:R-:W0:Y:S01]  /*03c0*/  I2F.U32.RP R5, R2 ;  /* 0x0000000200057306 */ /* 0x000e220000209000 */
[----:B------:R-:W-:-:S07]  /*03d0*/  ISETP.NE.U32.AND P2, PT, R2, RZ, PT ;  /* 0x000000ff0200720c */ /* 0x000fce0003f45070 */
[----:B0-----:R-:W0:Y:S02]  /*03e0*/  MUFU.RCP R5, R5 ;  /* 0x0000000500057308 */ /* 0x001e240000001000 */
[----:B0-----:R-:W-:-:S06]  /*03f0*/  VIADD R6, R5, 0xffffffe ;  /* 0x0ffffffe05067836 */ /* 0x001fcc0000000000 */
[----:B------:R0:W1:Y:S02]  /*0400*/  F2I.FTZ.U32.TRUNC.NTZ R7, R6 ;  /* 0x0000000600077305 */ /* 0x000064000021f000 */
[----:B0-----:R-:W-:Y:S02]  /*0410*/  IMAD.MOV.U32 R6, RZ, RZ, RZ ;  /* 0x000000ffff067224 */ /* 0x001fe400078e00ff */
[----:B-1----:R-:W-:-:S04]  /*0420*/  IMAD.MOV R3, RZ, RZ, -R7 ;  /* 0x000000ffff037224 */ /* 0x002fc800078e0a07 */
[----:B------:R-:W-:-:S04]  /*0430*/  IMAD R3, R3, R2, RZ ;  /* 0x0000000203037224 */ /* 0x000fc800078e02ff */
[----:B------:R-:W-:-:S06]  /*0440*/  IMAD.HI.U32 R3, R7, R3, R6 ;  /* 0x0000000307037227 */ /* 0x000fcc00078e0006 */
[----:B------:R-:W-:-:S05]  /*0450*/  IMAD.HI.U32 R3, R3, R8, RZ ;  /* 0x0000000803037227 */ /* 0x000fca00078e00ff */
[----:B------:R-:W-:-:S05]  /*0460*/  IADD3 R9, PT, PT, -R3, RZ, RZ ;  /* 0x000000ff03097210 */ /* 0x000fca0007ffe1ff */
[----:B------:R-:W-:-:S05]  /*0470*/  IMAD R9, R2, R9, R8 ;  /* 0x0000000902097224 */ /* 0x000fca00078e0208 */
[----:B------:R-:W-:-:S13]  /*0480*/  ISETP.GE.U32.AND P0, PT, R9, R2, PT ;  /* 0x000000020900720c */ /* 0x000fda0003f06070 */
[----:B------:R-:W-:Y:S02]  /*0490*/  @P0 IMAD.IADD R9, R9, 0x1, -R2 ;  /* 0x0000000109090824 */ /* 0x000fe400078e0a02 */
[----:B------:R-:W-:-:S03]  /*04a0*/  @P0 VIADD R3, R3, 0x1 ;  /* 0x0000000103030836 */ /* 0x000fc60000000000 */
[----:B------:R-:W-:-:S13]  /*04b0*/  ISETP.GE.U32.AND P1, PT, R9, R2, PT ;  /* 0x000000020900720c */ /* 0x000fda0003f26070 */
[----:B------:R-:W-:Y:S01]  /*04c0*/  @P1 VIADD R3, R3, 0x1 ;  /* 0x0000000103031836 */ /* 0x000fe20000000000 */
[----:B------:R-:W-:Y:S01]  /*04d0*/  @!P2 LOP3.LUT R3, RZ, R2, RZ, 0x33, !PT ;  /* 0x00000002ff03a212 */ /* 0x000fe200078e33ff */
[----:B------:R-:W-:Y:S06]  /*04e0*/  BRA `(.L_x_6) ;  /* 0x00000000000c7947 */ /* 0x000fec0003800000 */
.L_x_5:
[----:B------:R-:W-:-:S07]  /*04f0*/  MOV R6, 0x510 ;  /* 0x0000051000067802 */ /* 0x000fce0000000f00 */
[----:B------:R-:W-:Y:S05]  /*0500*/  CALL.REL.NOINC `($__internal_0_$__cuda_sm20_div_u64) ;  /* 0x0000000400fc7944 */ /* 0x000fea0003c00000 */
[----:B------:R-:W-:-:S07]  /*0510*/  IMAD.MOV.U32 R3, RZ, RZ, R5 ;  /* 0x000000ffff037224 */ /* 0x000fce00078e0005 */
.L_x_6:
[----:B------:R-:W0:Y:S01]  /*0520*/  LDCU.64 UR4, c[0x0][0x3a0] ;  /* 0x00007400ff0477ac */ /* 0x000e220008000a00 */
[----:B------:R-:W-:Y:S01]  /*0530*/  SHF.R.S32.HI R5, RZ, 0x1f, R4 ;  /* 0x0000001fff057819 */ /* 0x000fe20000011404 */
[----:B------:R-:W1:Y:S01]  /*0540*/  LDCU.64 UR10, c[0x0][0x358] ;  /* 0x00006b00ff0a77ac */ /* 0x000e620008000a00 */
[----:B0-----:R-:W-:-:S04]  /*0550*/  ISETP.GE.U32.AND P0, PT, R4, UR4, PT ;  /* 0x0000000404007c0c */ /* 0x001fc8000bf06070 */
[----:B------:R-:W-:Y:S01]  /*0560*/  ISETP.GE.U32.AND.EX P0, PT, R5, UR5, PT, P0 ;  /* 0x0000000505007c0c */ /* 0x000fe2000bf06100 */
[----:B------:R-:W-:-:S03]  /*0570*/  IMAD.MOV.U32 R5, RZ, RZ, R3 ;  /* 0x000000ffff057224 */ /* 0x000fc600078e0003 */
[----:B------:R-:W-:-:S13]  /*0580*/  ISETP.EQ.OR P0, PT, RZ, UR8, P0 ;  /* 0x00000008ff007c0c */ /* 0x000fda0008702670 */
[----:B-1----:R-:W-:Y:S05]  /*0590*/  @P0 BRA `(.L_x_7) ;  /* 0x0000000000440947 */ /* 0x002fea0003800000 */
[----:B------:R-:W0:Y:S01]  /*05a0*/  LDC.64 R6, c[0x0][0x398] ;  /* 0x0000e600ff067b82 */ /* 0x000e220000000a00 */
[----:B------:R-:W-:Y:S01]  /*05b0*/  SHF.L.U32 R9, R4, 0x2, RZ ;  /* 0x0000000204097819 */ /* 0x000fe200000006ff */
[----:B------:R-:W1:Y:S06]  /*05c0*/  LDCU.64 UR4, c[0x0][0x3a0] ;  /* 0x00007400ff0477ac */ /* 0x000e6c0008000a00 */
[----:B------:R-:W2:Y:S01]  /*05d0*/  LDC.64 R10, c[0x0][0x398] ;  /* 0x0000e600ff0a7b82 */ /* 0x000ea20000000a00 */
[----:B0-----:R-:W-:-:S05]  /*05e0*/  IMAD.WIDE R6, R9, 0x8, R6 ;  /* 0x0000000809067825 */ /* 0x001fca00078e0206 */
[----:B-1----:R0:W5:Y:S02]  /*05f0*/  LDG.E.64 R8, desc[UR10][R6.64+0x18] ;  /* 0x0000180a06087981 */ /* 0x002164000c1e1b00 */
.L_x_8:
[----:B0-----:R-:W-:-:S04]  /*0600*/  IMAD.SHL.U32 R7, R4, 0x4, RZ ;  /* 0x0000000404077824 */ /* 0x001fc800078e00ff */
[----:B--2---:R-:W-:-:S06]  /*0610*/  IMAD.WIDE R6, R7, 0x8, R10 ;  /* 0x0000000807067825 */ /* 0x004fcc00078e020a */
[----:B------:R-:W2:Y:S02]  /*0620*/  LDG.E.64 R6, desc[UR10][R6.64+0x18] ;  /* 0x0000180a06067981 */ /* 0x000ea4000c1e1b00 */
[----:B--2--5:R-:W-:-:S04]  /*0630*/  ISETP.NE.U32.AND P0, PT, R8, R6, PT ;  /* 0x000000060800720c */ /* 0x024fc80003f05070 */
[----:B------:R-:W-:-:S13]  /*0640*/  ISETP.NE.AND.EX P0, PT, R9, R7, PT, P0 ;  /* 0x000000070900720c */ /* 0x000fda0003f05300 */
[----:B------:R-:W-:Y:S05]  /*0650*/  @P0 BRA `(.L_x_7) ;  /* 0x0000000000140947 */ /* 0x000fea0003800000 */
[----:B------:R-:W-:-:S05]  /*0660*/  VIADD R4, R4, 0x1 ;  /* 0x0000000104047836 */ /* 0x000fca0000000000 */
[----:B------:R-:W-:Y:S02]  /*0670*/  ISETP.GE.U32.AND P0, PT, R4, UR4, PT ;  /* 0x0000000404007c0c */ /* 0x000fe4000bf06070 */
[----:B------:R-:W-:-:S04]  /*0680*/  SHF.R.S32.HI R6, RZ, 0x1f, R4 ;  /* 0x0000001fff067819 */ /* 0x000fc80000011404 */
[----:B------:R-:W-:-:S13]  /*0690*/  ISETP.GE.U32.AND.EX P0, PT, R6, UR5, PT, P0 ;  /* 0x0000000506007c0c */ /* 0x000fda000bf06100 */
[----:B------:R-:W-:Y:S05]  /*06a0*/  @!P0 BRA `(.L_x_8) ;  /* 0xfffffffc00d48947 */ /* 0x000fea000383ffff */
.L_x_7:
[----:B------:R-:W0:Y:S01]  /*06b0*/  LDC.64 R8, c[0x0][0x3a0] ;  /* 0x0000e800ff087b82 */ /* 0x000e220000000a00 */
[----:B------:R-:W-:Y:S01]  /*06c0*/  SHF.R.S32.HI R6, RZ, 0x1f, R3 ;  /* 0x0000001fff067819 */ /* 0x000fe20000011403 */
[----:B------:R-:W-:Y:S01]  /*06d0*/  VIADD R2, R2, 0xffffffff ;  /* 0xffffffff02027836 */ /* 0x000fe20000000000 */
[----:B0-----:R-:W-:-:S04]  /*06e0*/  ISETP.GE.U32.AND P0, PT, R3, R8, PT ;  /* 0x000000080300720c */ /* 0x001fc80003f06070 */
[----:B------:R-:W-:-:S04]  /*06f0*/  ISETP.GE.U32.AND.EX P0, PT, R6, R9, PT, P0 ;  /* 0x000000090600720c */ /* 0x000fc80003f06100 */
[----:B------:R-:W-:-:S13]  /*0700*/  ISETP.LE.U32.OR P0, PT, R2, UR8, P0 ;  /* 0x0000000802007c0c */ /* 0x000fda0008703470 */
[----:B------:R-:W-:Y:S05]  /*0710*/  @P0 BRA `(.L_x_9) ;  /* 0x0000000000440947 */ /* 0x000fea0003800000 */
[----:B------:R-:W0:Y:S01]  /*0720*/  LDC.64 R2, c[0x0][0x398] ;  /* 0x0000e600ff027b82 */ /* 0x000e220000000a00 */
[----:B------:R-:W-:Y:S01]  /*0730*/  IMAD.SHL.U32 R7, R5, 0x4, RZ ;  /* 0x0000000405077824 */ /* 0x000fe200078e00ff */
[----:B------:R-:W1:Y:S06]  /*0740*/  LDCU.64 UR4, c[0x0][0x3a0] ;  /* 0x00007400ff0477ac */ /* 0x000e6c0008000a00 */
[----:B------:R-:W2:Y:S01]  /*0750*/  LDC.64 R8, c[0x0][0x398] ;  /* 0x0000e600ff087b82 */ /* 0x000ea20000000a00 */
[----:B0-----:R-:W-:-:S05]  /*0760*/  IMAD.WIDE R2, R7, 0x8, R2 ;  /* 0x0000000807027825 */ /* 0x001fca00078e0202 */
[----:B-1----:R0:W5:Y:S02]  /*0770*/  LDG.E.64 R6, desc[UR10][R2.64+0x18] ;  /* 0x0000180a02067981 */ /* 0x002164000c1e1b00 */
.L_x_10:
[----:B0-----:R-:W-:-:S04]  /*0780*/  IMAD.SHL.U32 R3, R5, 0x4, RZ ;  /* 0x0000000405037824 */ /* 0x001fc800078e00ff */
[----:B--2---:R-:W-:-:S06]  /*0790*/  IMAD.WIDE R2, R3, 0x8, R8 ;  /* 0x0000000803027825 */ /* 0x004fcc00078e0208 */
[----:B------:R-:W2:Y:S02]  /*07a0*/  LDG.E.64 R2, desc[UR10][R2.64+0x18] ;  /* 0x0000180a02027981 */ /* 0x000ea4000c1e1b00 */
[----:B--2--5:R-:W-:-:S04]  /*07b0*/  ISETP.NE.U32.AND P0, PT, R6, R2, PT ;  /* 0x000000020600720c */ /* 0x024fc80003f05070 */
[----:B------:R-:W-:-:S13]  /*07c0*/  ISETP.NE.AND.EX P0, PT, R7, R3, PT, P0 ;  /* 0x000000030700720c */ /* 0x000fda0003f05300 */
[----:B------:R-:W-:Y:S05]  /*07d0*/  @P0 BRA `(.L_x_9) ;  /* 0x0000000000140947 */ /* 0x000fea0003800000 */
[----:B------:R-:W-:-:S04]  /*07e0*/  IADD3 R5, PT, PT, R5, 0x1, RZ ;  /* 0x0000000105057810 */ /* 0x000fc80007ffe0ff */
[----:B------:R-:W-:Y:S02]  /*07f0*/  ISETP.GE.U32.AND P0, PT, R5, UR4, PT ;  /* 0x0000000405007c0c */ /* 0x000fe4000bf06070 */
[----:B------:R-:W-:-:S04]  /*0800*/  SHF.R.S32.HI R2, RZ, 0x1f, R5 ;  /* 0x0000001fff027819 */ /* 0x000fc80000011405 */
[----:B------:R-:W-:-:S13]  /*0810*/  ISETP.GE.U32.AND.EX P0, PT, R2, UR5, PT, P0 ;  /* 0x0000000502007c0c */ /* 0x000fda000bf06100 */
[----:B------:R-:W-:Y:S05]  /*0820*/  @!P0 BRA `(.L_x_10) ;  /* 0xfffffffc00d48947 */ /* 0x000fea000383ffff */
.L_x_9:
[----:B------:R-:W-:-:S13]  /*0830*/  ISETP.GE.AND P0, PT, R4, R5, PT ;  /* 0x000000050400720c */ /* 0x000fda0003f06270 */
[----:B------:R-:W-:Y:S05]  /*0840*/  @P0 EXIT ;  /* 0x000000000000094d */ /* 0x000fea0003800000 */
[----:B------:R-:W0:Y:S01]  /*0850*/  S2UR UR5, SR_CgaCtaId ;  /* 0x00000000000579c3 */ /* 0x000e220000008800 */
[----:B------:R-:W-:Y:S01]  /*0860*/  UMOV UR4, 0x400 ;  /* 0x0000040000047882 */ /* 0x000fe20000000000 */
[----:B------:R-:W1:Y:S02]  /*0870*/  LDCU UR6, c[0x0][0x360] ;  /* 0x00006c00ff0677ac */ /* 0x000e640008000800 */
[----:B01----:R-:W-:-:S12]  /*0880*/  ULEA UR4, UR5, UR4, 0x18 ;  /* 0x0000000405047291 */ /* 0x003fd8000f8ec0ff */
.L_x_17:
[----:B0-----:R-:W0:Y:S01]  /*0890*/  LDC.64 R10, c[0x0][0x398] ;  /* 0x0000e600ff0a7b82 */ /* 0x001e220000000a00 */
[----:B------:R-:W-:Y:S01]  /*08a0*/  IMAD.SHL.U32 R3, R4, 0x4, RZ ;  /* 0x0000000404037824 */ /* 0x000fe200078e00ff */
[----:B-1----:R-:W1:Y:S01]  /*08b0*/  LDCU.64 UR16, c[0x0][0x3a8] ;  /* 0x00007500ff1077ac */ /* 0x002e620008000a00 */
[----:B------:R-:W2:Y:S02]  /*08c0*/  LDCU.64 UR14, c[0x0][0x388] ;  /* 0x00007100ff0e77ac */ /* 0x000ea40008000a00 */
[----:B0-----:R-:W-:-:S05]  /*08d0*/  IMAD.WIDE R10, R3, 0x8, R10 ;  /* 0x00000008030a7825 */ /* 0x001fca00078e020a */
[----:B------:R-:W3:Y:S04]  /*08e0*/  LDG.E.64 R2, desc[UR10][R10.64+0x18] ;  /* 0x0000180a0a027981 */ /* 0x000ee8000c1e1b00 */
[----:B------:R-:W3:Y:S01]  /*08f0*/  LDG.E.64 R6, desc[UR10][R10.64+0x38] ;  /* 0x0000380a0a067981 */ /* 0x000ee2000c1e1b00 */
[----:B-1----:R-:W-:Y:S01]  /*0900*/  ISETP.GE.U32.AND P0, PT, R0, UR16, PT ;  /* 0x0000001000007c0c */ /* 0x002fe2000bf06070 */
[----:B------:R-:W-:Y:S03]  /*0910*/  BSSY.RECONVERGENT B0, `(.L_x_11) ;  /* 0x0000026000007945 */ /* 0x000fe60003800200 */
[----:B------:R-:W-:Y:S02]  /*0920*/  ISETP.GE.U32.AND.EX P1, PT, RZ, UR17, PT, P0 ;  /* 0x00000011ff007c0c */ /* 0x000fe4000bf26100 */
[----:B---3--:R-:W-:-:S04]  /*0930*/  ISETP.EQ.U32.AND P0, PT, R2, R6, PT ;  /* 0x000000060200720c */ /* 0x008fc80003f02070 */
[----:B------:R-:W-:-:S07]  /*0940*/  ISETP.EQ.OR.EX P0, PT, R3, R7, P1, P0 ;  /* 0x000000070300720c */ /* 0x000fce0000f02700 */
[----:B--2---:R-:W-:Y:S06]  /*0950*/  @P1 BRA `(.L_x_12) ;  /* 0x0000000000841947 */ /* 0x004fec0003800000 */
[----:B------:R-:W2:Y:S01]  /*0960*/  LDG.E.64 R18, desc[UR10][R10.64+0x8] ;  /* 0x0000080a0a127981 */ /* 0x000ea2000c1e1b00 */
[----:B------:R-:W2:Y:S03]  /*0970*/  LDCU.64 UR12, c[0x0][0x380] ;  /* 0x00007000ff0c77ac */ /* 0x000ea60008000a00 */
[----:B------:R-:W3:Y:S01]  /*0980*/  LDG.E.64 R8, desc[UR10][R10.64+0x10] ;  /* 0x0000100a0a087981 */ /* 0x000ee2000c1e1b00 */
[----:B------:R-:W3:Y:S03]  /*0990*/  LDCU.64 UR8, c[0x0][0x390] ;  /* 0x00007200ff0877ac */ /* 0x000ee60008000a00 */
[----:B------:R-:W4:Y:S01]  /*09a0*/  LDG.E.64 R6, desc[UR10][R10.64] ;  /* 0x0000000a0a067981 */ /* 0x000f22000c1e1b00 */
[----:B------:R-:W-:Y:S02]  /*09b0*/  IMAD.MOV.U32 R21, RZ, RZ, R0 ;  /* 0x000000ffff157224 */ /* 0x000fe400078e0000 */
[----:B------:R-:W-:Y:S01]  /*09c0*/  IMAD.MOV.U32 R20, RZ, RZ, RZ ;  /* 0x000000ffff147224 */ /* 0x000fe200078e00ff */
[----:B--2---:R-:W-:-:S02]  /*09d0*/  IADD3 R16, P2, PT, R18, UR12, RZ ;  /* 0x0000000c12107c10 */ /* 0x004fc4000ff5e0ff */
[----:B---3--:R-:W-:Y:S02]  /*09e0*/  IADD3 R17, P1, PT, R8, UR8, RZ ;  /* 0x0000000808117c10 */ /* 0x008fe4000ff3e0ff */
[----:B----4-:R-:W-:Y:S02]  /*09f0*/  IADD3 R14, P3, PT, R6, UR12, RZ ;  /* 0x0000000c060e7c10 */ /* 0x010fe4000ff7e0ff */
[----:B------:R-:W-:Y:S02]  /*0a00*/  IADD3.X R18, PT, PT, R19, UR13, RZ, P2, !PT ;  /* 0x0000000d13127c10 */ /* 0x000fe400097fe4ff */
[----:B------:R-:W-:Y:S02]  /*0a10*/  IADD3.X R15, PT, PT, R9, UR9, RZ, P1, !PT ;  /* 0x00000009090f7c10 */ /* 0x000fe40008ffe4ff */
[----:B------:R-:W-:-:S07]  /*0a20*/  IADD3.X R19, PT, PT, R7, UR13, RZ, P3, !PT ;  /* 0x0000000d07137c10 */ /* 0x000fce0009ffe4ff */
.L_x_13:
[C---:B------:R-:W-:Y:S01]  /*0a30*/  IMAD.SHL.U32 R11, R21.reuse, 0x8, RZ ;  /* 0x00000008150b7824 */ /* 0x040fe200078e00ff */
[----:B------:R-:W-:-:S04]  /*0a40*/  SHF.L.U64.HI R7, R21, 0x3, R20 ;  /* 0x0000000315077819 */ /* 0x000fc80000010214 */
[----:B------:R-:W-:-:S05]  /*0a50*/  IADD3 R22, P1, PT, R11, R14, RZ ;  /* 0x0000000e0b167210 */ /* 0x000fca0007f3e0ff */
[----:B------:R-:W-:-:S05]  /*0a60*/  IMAD.X R23, R7, 0x1, R19, P1 ;  /* 0x0000000107177824 */ /* 0x000fca00008e0613 */
[----:B0-----:R-:W2:Y:S01]  /*0a70*/  LDG.E.64 R8, desc[UR10][R22.64] ;  /* 0x0000000a16087981 */ /* 0x001ea2000c1e1b00 */
[----:B------:R-:W-:-:S04]  /*0a80*/  IADD3 R10, P2, PT, R11, R16, RZ ;  /* 0x000000100b0a7210 */ /* 0x000fc80007f5e0ff */
[----:B------:R-:W-:Y:S02]  /*0a90*/  IADD3.X R11, PT, PT, R7, R18, RZ, P2, !PT ;  /* 0x00000012070b7210 */ /* 0x000fe400017fe4ff */
[----:B------:R-:W-:-:S05]  /*0aa0*/  LEA R25, R21, UR4, 0x3 ;  /* 0x0000000415197c11 */ /* 0x000fca000f8e18ff */
[----:B------:R-:W0:Y:S01]  /*0ab0*/  LDS.64 R12, [R25] ;  /* 0x00000000190c7984 */ /* 0x000e220000000a00 */
[----:B--2---:R-:W-:-:S04]  /*0ac0*/  LEA R6, P1, R8, R17, 0x3 ;  /* 0x0000001108067211 */ /* 0x004fc800078218ff */
[----:B------:R-:W-:Y:S02]  /*0ad0*/  LEA.HI.X R7, R8, R15, R9, 0x3, P1 ;  /* 0x0000000f08077211 */ /* 0x000fe400008f1c09 */
[----:B------:R-:W0:Y:S04]  /*0ae0*/  LDG.E.64 R8, desc[UR10][R10.64] ;  /* 0x0000000a0a087981 */ /* 0x000e28000c1e1b00 */
[----:B------:R-:W0:Y:S01]  /*0af0*/  LDG.E.64 R6, desc[UR10][R6.64] ;  /* 0x0000000a06067981 */ /* 0x000e22000c1e1b00 */
[----:B------:R-:W-:-:S05]  /*0b00*/  IADD3 R21, P1, PT, R21, UR6, RZ ;  /* 0x0000000615157c10 */ /* 0x000fca000ff3e0ff */
[----:B------:R-:W-:Y:S01]  /*0b10*/  IMAD.X R20, RZ, RZ, R20, P1 ;  /* 0x000000ffff147224 */ /* 0x000fe200008e0614 */
[----:B------:R-:W-:-:S04]  /*0b20*/  ISETP.GE.U32.AND P1, PT, R21, UR16, PT ;  /* 0x0000001015007c0c */ /* 0x000fc8000bf26070 */
[----:B------:R-:W-:Y:S01]  /*0b30*/  ISETP.GE.U32.AND.EX P1, PT, R20, UR17, PT, P1 ;  /* 0x0000001114007c0c */ /* 0x000fe2000bf26110 */
[----:B0-----:R-:W-:-:S07]  /*0b40*/  DFMA R8, R6, R8, R12 ;  /* 0x000000080608722b */ /* 0x001fce000000000c */
[----:B------:R0:W-:Y:S05]  /*0b50*/  STS.64 [R25], R8 ;  /* 0x0000000819007388 */ /* 0x0001ea0000000a00 */
[----:B------:R-:W-:Y:S05]  /*0b60*/  @!P1 BRA `(.L_x_13) ;  /* 0xfffffffc00b09947 */ /* 0x000fea000383ffff */
.L_x_12:
[----:B------:R-:W-:Y:S05]  /*0b70*/  BSYNC.RECONVERGENT B0 ;  /* 0x0000000000007941 */ /* 0x000fea0003800200 */
.L_x_11:
[----:B------:R-:W-:Y:S01]  /*0b80*/  BSSY.RECONVERGENT B0, `(.L_x_14) ;  /* 0x0000014000007945 */ /* 0x000fe20003800200 */
[----:B------:R-:W-:-:S03]  /*0b90*/  VIADD R4, R4, 0x1 ;  /* 0x0000000104047836 */ /* 0x000fc60000000000 */
[----:B------:R-:W-:Y:S05]  /*0ba0*/  @P0 BRA `(.L_x_15) ;  /* 0x0000000000440947 */ /* 0x000fea0003800000 */
[----:B------:R-:W-:Y:S02]  /*0bb0*/  IMAD.MOV.U32 R13, RZ, RZ, R0 ;  /* 0x000000ffff0d7224 */ /* 0x000fe400078e0000 */
[----:B------:R-:W-:-:S07]  /*0bc0*/  IMAD.MOV.U32 R15, RZ, RZ, RZ ;  /* 0x000000ffff0f7224 */ /* 0x000fce00078e00ff */
.L_x_16:
[----:B-1----:R-:W-:-:S05]  /*0bd0*/  IADD3 R6, P0, PT, R2, R13, RZ ;  /* 0x0000000d02067210 */ /* 0x002fca0007f1e0ff */
[----:B------:R-:W-:Y:S01]  /*0be0*/  IMAD.X R7, R3, 0x1, R15, P0 ;  /* 0x0000000103077824 */ /* 0x000fe200000e060f */
[----:B0-----:R-:W-:-:S04]  /*0bf0*/  LEA R8, P0, R6, UR14, 0x3 ;  /* 0x0000000e06087c11 */ /* 0x001fc8000f8018ff */
[----:B------:R-:W-:-:S05]  /*0c00*/  LEA.HI.X R9, R6, UR15, R7, 0x3, P0 ;  /* 0x0000000f06097c11 */ /* 0x000fca00080f1c07 */
[----:B------:R-:W2:Y:S01]  /*0c10*/  LDG.E.64 R10, desc[UR10][R8.64] ;  /* 0x0000000a080a7981 */ /* 0x000ea2000c1e1b00 */
[C---:B------:R-:W-:Y:S02]  /*0c20*/  LEA R12, R13.reuse, UR4, 0x3 ;  /* 0x000000040d0c7c11 */ /* 0x040fe4000f8e18ff */
[----:B------:R-:W-:-:S03]  /*0c30*/  IADD3 R13, P0, PT, R13, UR6, RZ ;  /* 0x000000060d0d7c10 */ /* 0x000fc6000ff1e0ff */
[----:B------:R-:W2:Y:S01]  /*0c40*/  LDS.64 R6, [R12] ;  /* 0x000000000c067984 */ /* 0x000ea20000000a00 */
[----:B------:R-:W-:Y:S02]  /*0c50*/  IADD3.X R15, PT, PT, RZ, R15, RZ, P0, !PT ;  /* 0x0000000fff0f7210 */ /* 0x000fe400007fe4ff */
[----:B------:R-:W-:Y:S01]  /*0c60*/  ISETP.GE.U32.AND P0, PT, R13, UR16, PT ;  /* 0x000000100d007c0c */ /* 0x000fe2000bf06070 */
[----:B------:R1:W-:Y:S03]  /*0c70*/  STS.64 [R12], RZ ;  /* 0x000000ff0c007388 */ /* 0x0003e60000000a00 */
[----:B------:R-:W-:Y:S01]  /*0c80*/  ISETP.GE.U32.AND.EX P0, PT, R15, UR17, PT, P0 ;  /* 0x000000110f007c0c */ /* 0x000fe2000bf06100 */
[----:B--2---:R-:W-:-:S07]  /*0c90*/  DADD R6, R6, R10 ;  /* 0x0000000006067229 */ /* 0x004fce000000000a */
[----:B------:R1:W-:Y:S05]  /*0ca0*/  STG.E.64 desc[UR10][R8.64], R6 ;  /* 0x0000000608007986 */ /* 0x0003ea000c101b0a */
[----:B------:R-:W-:Y:S05]  /*0cb0*/  @!P0 BRA `(.L_x_16) ;  /* 0xfffffffc00c48947 */ /* 0x000fea000383ffff */
.L_x_15:
[----:B------:R-:W-:Y:S05]  /*0cc0*/  BSYNC.RECONVERGENT B0 ;  /* 0x0000000000007941 */ /* 0x000fea0003800200 */
.L_x_14:
[----:B------:R-:W-:-:S13]  /*0cd0*/  ISETP.NE.AND P0, PT, R4, R5, PT ;  /* 0x000000050400720c */ /* 0x000fda0003f05270 */
[----:B------:R-:W-:Y:S05]  /*0ce0*/  @P0 BRA `(.L_x_17) ;  /* 0xfffffff800e80947 */ /* 0x000fea000383ffff */
[----:B------:R-:W-:Y:S05]  /*0cf0*/  EXIT ;  /* 0x000000000000794d */ /* 0x000fea0003800000 */
        .weak           $__internal_0_$__cuda_sm20_div_u64
        .type           $__internal_0_$__cuda_sm20_div_u64,@function
        .size           $__internal_0_$__cuda_sm20_div_u64,(.L_x_31 - $__internal_0_$__cuda_sm20_div_u64)
$__internal_0_$__cuda_sm20_div_u64:
[----:B------:R-:W-:Y:S02]  /*0d00*/  IMAD.MOV.U32 R14, RZ, RZ, R2 ;  /* 0x000000ffff0e7224 */ /* 0x000fe400078e0002 */
[----:B------:R-:W-:-:S04]  /*0d10*/  IMAD.MOV.U32 R15, RZ, RZ, R3 ;  /* 0x000000ffff0f7224 */ /* 0x000fc800078e0003 */
[----:B------:R-:W0:Y:S08]  /*0d20*/  I2F.U64.RP R7, R14 ;  /* 0x0000000e00077312 */ /* 0x000e300000309000 */
[----:B0-----:R-:W0:Y:S02]  /*0d30*/  MUFU.RCP R7, R7 ;  /* 0x0000000700077308 */ /* 0x001e240000001000 */
[----:B0-----:R-:W-:-:S06]  /*0d40*/  VIADD R10, R7, 0x1ffffffe ;  /* 0x1ffffffe070a7836 */ /* 0x001fcc0000000000 */
[----:B------:R-:W0:Y:S02]  /*0d50*/  F2I.U64.TRUNC R10, R10 ;  /* 0x0000000a000a7311 */ /* 0x000e24000020d800 */
[----:B0-----:R-:W-:-:S04]  /*0d60*/  IMAD.WIDE.U32 R12, R10, R2, RZ ;  /* 0x000000020a0c7225 */ /* 0x001fc800078e00ff */
[C---:B------:R-:W-:Y:S01]  /*0d70*/  IMAD R9, R10.reuse, R3, R13 ;  /* 0x000000030a097224 */ /* 0x040fe200078e020d */
[----:B------:R-:W-:Y:S01]  /*0d80*/  IADD3 R17, P0, PT, RZ, -R12, RZ ;  /* 0x8000000cff117210 */ /* 0x000fe20007f1e0ff */
[----:B------:R-:W-:Y:S02]  /*0d90*/  IMAD.MOV.U32 R13, RZ, RZ, R10 ;  /* 0x000000ffff0d7224 */ /* 0x000fe400078e000a */
[----:B------:R-:W-:Y:S02]  /*0da0*/  IMAD R9, R11, R2, R9 ;  /* 0x000000020b097224 */ /* 0x000fe400078e0209 */
[----:B------:R-:W-:-:S04]  /*0db0*/  IMAD.HI.U32 R12, R10, R17, RZ ;  /* 0x000000110a0c7227 */ /* 0x000fc800078e00ff */
[----:B------:R-:W-:-:S04]  /*0dc0*/  IMAD.X R9, RZ, RZ, ~R9, P0 ;  /* 0x000000ffff097224 */ /* 0x000fc800000e0e09 */
[----:B------:R-:W-:-:S04]  /*0dd0*/  IMAD.WIDE.U32 R12, P0, R10, R9, R12 ;  /* 0x000000090a0c7225 */ /* 0x000fc8000780000c */
[C---:B------:R-:W-:Y:S02]  /*0de0*/  IMAD R15, R11.reuse, R9, RZ ;  /* 0x000000090b0f7224 */ /* 0x040fe400078e02ff */
[----:B------:R-:W-:-:S04]  /*0df0*/  IMAD.HI.U32 R12, P1, R11, R17, R12 ;  /* 0x000000110b0c7227 */ /* 0x000fc8000782000c */
[----:B------:R-:W-:Y:S01]  /*0e00*/  IMAD.HI.U32 R7, R11, R9, RZ ;  /* 0x000000090b077227 */ /* 0x000fe200078e00ff */
[----:B------:R-:W-:-:S04]  /*0e10*/  IADD3 R13, P2, PT, R15, R12, RZ ;  /* 0x0000000c0f0d7210 */ /* 0x000fc80007f5e0ff */
[----:B------:R-:W-:Y:S01]  /*0e20*/  IADD3.X R7, PT, PT, R7, R11, RZ, P0, !PT ;  /* 0x0000000b07077210 */ /* 0x000fe200007fe4ff */
[----:B------:R-:W-:-:S03]  /*0e30*/  IMAD.WIDE.U32 R10, R13, R2, RZ ;  /* 0x000000020d0a7225 */ /* 0x000fc600078e00ff */
[----:B------:R-:W-:Y:S01]  /*0e40*/  IADD3.X R7, PT, PT, RZ, RZ, R7, P2, P1 ;  /* 0x000000ffff077210 */ /* 0x000fe200017e2407 */
[----:B------:R-:W-:Y:S01]  /*0e50*/  IMAD R9, R13, R3, R11 ;  /* 0x000000030d097224 */ /* 0x000fe200078e020b */
[----:B------:R-:W-:-:S03]  /*0e60*/  IADD3 R11, P0, PT, RZ, -R10, RZ ;  /* 0x8000000aff0b7210 */ /* 0x000fc60007f1e0ff */
[----:B------:R-:W-:Y:S02]  /*0e70*/  IMAD R9, R7, R2, R9 ;  /* 0x0000000207097224 */ /* 0x000fe400078e0209 */
[----:B------:R-:W-:-:S04]  /*0e80*/  IMAD.HI.U32 R12, R13, R11, RZ ;  /* 0x0000000b0d0c7227 */ /* 0x000fc800078e00ff */
[----:B------:R-:W-:-:S04]  /*0e90*/  IMAD.X R10, RZ, RZ, ~R9, P0 ;  /* 0x000000ffff0a7224 */ /* 0x000fc800000e0e09 */
[----:B------:R-:W-:-:S04]  /*0ea0*/  IMAD.WIDE.U32 R12, P0, R13, R10, R12 ;  /* 0x0000000a0d0c7225 */ /* 0x000fc8000780000c */
[C---:B------:R-:W-:Y:S02]  /*0eb0*/  IMAD R14, R7.reuse, R10, RZ ;  /* 0x0000000a070e7224 */ /* 0x040fe400078e02ff */
[----:B------:R-:W-:-:S04]  /*0ec0*/  IMAD.HI.U32 R9, P1, R7, R11, R12 ;  /* 0x0000000b07097227 */ /* 0x000fc8000782000c */
[----:B------:R-:W-:Y:S01]  /*0ed0*/  IMAD.HI.U32 R10, R7, R10, RZ ;  /* 0x0000000a070a7227 */ /* 0x000fe200078e00ff */
[----:B------:R-:W-:-:S03]  /*0ee0*/  IADD3 R9, P2, PT, R14, R9, RZ ;  /* 0x000000090e097210 */ /* 0x000fc60007f5e0ff */
[----:B------:R-:W-:Y:S02]  /*0ef0*/  IMAD.X R7, R10, 0x1, R7, P0 ;  /* 0x000000010a077824 */ /* 0x000fe400000e0607 */
[----:B------:R-:W-:-:S03]  /*0f00*/  IMAD.HI.U32 R10, R9, R8, RZ ;  /* 0x00000008090a7227 */ /* 0x000fc600078e00ff */
[----:B------:R-:W-:Y:S01]  /*0f10*/  IADD3.X R7, PT, PT, RZ, RZ, R7, P2, P1 ;  /* 0x000000ffff077210 */ /* 0x000fe200017e2407 */
[----:B------:R-:W-:Y:S02]  /*0f20*/  IMAD.MOV.U32 R11, RZ, RZ, RZ ;  /* 0x000000ffff0b7224 */ /* 0x000fe400078e00ff */
[----:B------:R-:W-:-:S04]  /*0f30*/  IMAD.WIDE.U32 R10, R9, R5, R10 ;  /* 0x00000005090a7225 */ /* 0x000fc800078e000a */
[C---:B------:R-:W-:Y:S02]  /*0f40*/  IMAD R12, R7.reuse, R5, RZ ;  /* 0x00000005070c7224 */ /* 0x040fe400078e02ff */
[----:B------:R-:W-:-:S04]  /*0f50*/  IMAD.HI.U32 R9, P0, R7, R8, R10 ;  /* 0x0000000807097227 */ /* 0x000fc8000780000a */
[----:B------:R-:W-:Y:S01]  /*0f60*/  IMAD.HI.U32 R7, R7, R5, RZ ;  /* 0x0000000507077227 */ /* 0x000fe200078e00ff */
[----:B------:R-:W-:-:S03]  /*0f70*/  IADD3 R9, P1, PT, R12, R9, RZ ;  /* 0x000000090c097210 */ /* 0x000fc60007f3e0ff */
[----:B------:R-:W-:Y:S02]  /*0f80*/  IMAD.X R7, RZ, RZ, R7, P0 ;  /* 0x000000ffff077224 */ /* 0x000fe400000e0607 */
[----:B------:R-:W-:-:S04]  /*0f90*/  IMAD.WIDE.U32 R10, R9, R2, RZ ;  /* 0x00000002090a7225 */ /* 0x000fc800078e00ff */
[----:B------:R-:W-:Y:S01]  /*0fa0*/  IMAD.X R7, RZ, RZ, R7, P1 ;  /* 0x000000ffff077224 */ /* 0x000fe200008e0607 */
[----:B------:R-:W-:Y:S01]  /*0fb0*/  IADD3 R13, P1, PT, -R10, R8, RZ ;  /* 0x000000080a0d7210 */ /* 0x000fe20007f3e1ff */
[----:B------:R-:W-:-:S03]  /*0fc0*/  IMAD R11, R9, R3, R11 ;  /* 0x00000003090b7224 */ /* 0x000fc600078e020b */
[-C--:B------:R-:W-:Y:S01]  /*0fd0*/  ISETP.GE.U32.AND P0, PT, R13, R2.reuse, PT ;  /* 0x000000020d00720c */ /* 0x080fe20003f06070 */
[----:B------:R-:W-:Y:S02]  /*0fe0*/  IMAD R8, R7, R2, R11 ;  /* 0x0000000207087224 */ /* 0x000fe400078e020b */
[----:B------:R-:W-:-:S03]  /*0ff0*/  IMAD.MOV.U32 R7, RZ, RZ, 0x0 ;  /* 0x00000000ff077424 */ /* 0x000fc600078e00ff */
[----:B------:R-:W-:Y:S01]  /*1000*/  IADD3.X R12, PT, PT, ~R8, R5, RZ, P1, !PT ;  /* 0x00000005080c7210 */ /* 0x000fe20000ffe5ff */
[----:B------:R-:W-:Y:S01]  /*1010*/  VIADD R8, R9, 0x1 ;  /* 0x0000000109087836 */ /* 0x000fe20000000000 */
[----:B------:R-:W-:Y:S02]  /*1020*/  IADD3 R5, P1, PT, -R2, R13, RZ ;  /* 0x0000000d02057210 */ /* 0x000fe40007f3e1ff */
[----:B------:R-:W-:-:S03]  /*1030*/  ISETP.GE.U32.AND.EX P0, PT, R12, R3, PT, P0 ;  /* 0x000000030c00720c */ /* 0x000fc60003f06100 */
[----:B------:R-:W-:Y:S01]  /*1040*/  IMAD.X R10, R12, 0x1, ~R3, P1 ;  /* 0x000000010c0a7824 */ /* 0x000fe200008e0e03 */
[----:B------:R-:W-:Y:S02]  /*1050*/  SEL R5, R5, R13, P0 ;  /* 0x0000000d05057207 */ /* 0x000fe40000000000 */
[----:B------:R-:W-:Y:S02]  /*1060*/  SEL R8, R8, R9, P0 ;  /* 0x0000000908087207 */ /* 0x000fe40000000000 */
[----:B------:R-:W-:Y:S02]  /*1070*/  SEL R10, R10, R12, P0 ;  /* 0x0000000c0a0a7207 */ /* 0x000fe40000000000 */
[----:B------:R-:W-:Y:S01]  /*1080*/  ISETP.GE.U32.AND P0, PT, R5, R2, PT ;  /* 0x000000020500720c */ /* 0x000fe20003f06070 */
[----:B------:R-:W-:Y:S01]  /*1090*/  VIADD R5, R8, 0x1 ;  /* 0x0000000108057836 */ /* 0x000fe20000000000 */
[----:B------:R-:W-:Y:S02]  /*10a0*/  ISETP.NE.U32.AND P1, PT, R2, RZ, PT ;  /* 0x000000ff0200720c */ /* 0x000fe40003f25070 */
[----:B------:R-:W-:-:S02]  /*10b0*/  ISETP.GE.U32.AND.EX P0, PT, R10, R3, PT, P0 ;  /* 0x000000030a00720c */ /* 0x000fc40003f06100 */
[----:B------:R-:W-:Y:S02]  /*10c0*/  ISETP.NE.AND.EX P1, PT, R3, RZ, PT, P1 ;  /* 0x000000ff0300720c */ /* 0x000fe40003f25310 */
[----:B------:R-:W-:-:S04]  /*10d0*/  SEL R5, R5, R8, P0 ;  /* 0x0000000805057207 */ /* 0x000fc80000000000 */
[----:B------:R-:W-:Y:S01]  /*10e0*/  SEL R5, R5, 0xffffffff, P1 ;  /* 0xffffffff05057807 */ /* 0x000fe20000800000 */
[----:B------:R-:W-:Y:S06]  /*10f0*/  RET.REL.NODEC R6 `(_Z10out_perm_kPcPdS_Pmmm) ;  /* 0xffffffec06c07950 */ /* 0x000fec0003c3ffff */
.L_x_18:
[----:B------:R-:W-:-:S00]  /*1100*/  BRA `(.L_x_18) ;  /* 0xfffffffc00fc7947 */ /* 0x000fc0000383ffff */
[----:B------:R-:W-:-:S00]  /*1110*/  NOP ;  /* 0x0000000000007918 */ /* 0x000fc00000000000 */
        /* <DEDUP_REMOVED lines=14> */
.L_x_31:


//--------------------- .text._Z9in_perm_kPcPdS_Pmmm --------------------------
	.section	.text._Z9in_perm_kPcPdS_Pmmm,"ax",@progbits
	.align	128
        .global         _Z9in_perm_kPcPdS_Pmmm
        .type           _Z9in_perm_kPcPdS_Pmmm,@function
        .size           _Z9in_perm_kPcPdS_Pmmm,(.L_x_32 - _Z9in_perm_kPcPdS_Pmmm)
        .other          _Z9in_perm_kPcPdS_Pmmm,@"STO_CUDA_ENTRY STV_DEFAULT"
_Z9in_perm_kPcPdS_Pmmm:
.text._Z9in_perm_kPcPdS_Pmmm:
[----:B------:R-:W-:Y:S08]  /*0000*/  LDC R1, c[0x0][0x37c] ;  /* 0x0000df00ff017b82 */ /* 0x000ff00000000800 */
[----:B------:R-:W0:Y:S01]  /*0010*/  S2UR UR5, SR_CTAID.X ;  /* 0x00000000000579c3 */ /* 0x000e220000002500 */
[----:B------:R-:W0:Y:S01]  /*0020*/  LDCU.64 UR8, c[0x0][0x3a0] ;  /* 0x00007400ff0877ac */ /* 0x000e220008000a00 */
[----:B------:R-:W-:-:S06]  /*0030*/  UMOV UR4, URZ ;  /* 0x000000ff00047c82 */ /* 0x000fcc0008000000 */
[----:B------:R-:W1:Y:S01]  /*0040*/  LDC R3, c[0x0][0x370] ;  /* 0x0000dc00ff037b82 */ /* 0x000e620000000800 */
        /* <DEDUP_REMOVED lines=13> */
[----:B------:R-:W-:-:S05]  /*0120*/  IMAD.HI.U32 R5, R5, UR6, RZ ;  /* 0x0000000605057c27 */ /* 0x000fca000f8e00ff */
[----:B------:R-:W-:-:S05]  /*0130*/  IADD3 R2, PT, PT, -R5, RZ, RZ ;  /* 0x000000ff05027210 */ /* 0x000fca0007ffe1ff */
[----:B------:R-:W-:-:S05]  /*0140*/  IMAD R2, R3, R2, UR6 ;  /* 0x0000000603027e24 */ /* 0x000fca000f8e0202 */
[----:B------:R-:W-:-:S13]  /*0150*/  ISETP.GE.U32.AND P0, PT, R2, R3, PT ;  /* 0x000000030200720c */ /* 0x000fda0003f06070 */
[----:B------:R-:W-:Y:S02]  /*0160*/  @P0 IMAD.IADD R2, R2, 0x1, -R3 ;  /* 0x0000000102020824 */ /* 0x000fe400078e0a03 */
[----:B------:R-:W-:-:S03]  /*0170*/  @P0 VIADD R5, R5, 0x1 ;  /* 0x0000000105050836 */ /* 0x000fc60000000000 */
[----:B------:R-:W-:-:S13]  /*0180*/  ISETP.GE.U32.AND P1, PT, R2, R3, PT ;  /* 0x000000030200720c */ /* 0x000fda0003f26070 */
[----:B------:R-:W-:Y:S01]  /*0190*/  @P1 VIADD R5, R5, 0x1 ;  /* 0x0000000105051836 */ /* 0x000fe20000000000 */
[----:B------:R-:W-:-:S04]  /*01a0*/  @!P2 LOP3.LUT R5, RZ, R3, RZ, 0x33, !PT ;  /* 0x00000003ff05a212 */ /* 0x000fc800078e33ff */
[----:B------:R-:W-:Y:S01]  /*01b0*/  MOV R0, R5 ;  /* 0x0000000500007202 */ /* 0x000fe20000000f00 */
[----:B------:R-:W-:Y:S06]  /*01c0*/  BRA `(.L_x_20) ;  /* 0x0000000000187947 */ /* 0x000fec0003800000 */
.L_x_19:
[----:B------:R-:W-:Y:S01]  /*01d0*/  IMAD.U32 R6, RZ, RZ, UR6 ;  /* 0x00000006ff067e24 */ /* 0x000fe2000f8e00ff */
[----:B------:R-:W-:Y:S01]  /*01e0*/  MOV R4, 0x220 ;  /* 0x0000022000047802 */ /* 0x000fe20000000f00 */
[----:B------:R-:W-:Y:S02]  /*01f0*/  IMAD.U32 R7, RZ, RZ, UR7 ;  /* 0x00000007ff077e24 */ /* 0x000fe4000f8e00ff */
[----:B------:R-:W-:-:S07]  /*0200*/  IMAD.U32 R2, RZ, RZ, UR8 ;  /* 0x00000008ff027e24 */ /* 0x000fce000f8e00ff */
[----:B-1----:R-:W-:Y:S05]  /*0210*/  CALL.REL.NOINC `($__internal_1_$__cuda_sm20_div_u64) ;  /* 0x0000000400a07944 */ /* 0x002fea0003c00000 */
[----:B------:R-:W-:-:S07]  /*0220*/  MOV R0, R2 ;  /* 0x0000000200007202 */ /* 0x000fce0000000f00 */
.L_x_20:
[----:B------:R-:W0:Y:S01]  /*0230*/  LDC.64 R4, c[0x0][0x3a0] ;  /* 0x0000e800ff047b82 */ /* 0x000e220000000a00 */
[----:B------:R-:W-:-:S06]  /*0240*/  UIADD3 UR5, UPT, UPT, UR5, 0x1, URZ ;  /* 0x0000000105057890 */ /* 0x000fcc000fffe0ff */
[----:B0-----:R-:W-:-:S04]  /*0250*/  IMAD.WIDE.U32 R6, R4, UR5, RZ ;  /* 0x0000000504067c25 */ /* 0x001fc8000f8e00ff */
[----:B------:R-:W-:-:S05]  /*0260*/  IMAD R2, R5, UR5, R7 ;  /* 0x0000000505027c24 */ /* 0x000fca000f8e0207 */
[----:B------:R-:W-:-:S13]  /*0270*/  ISETP.NE.U32.AND P0, PT, R2, RZ, PT ;  /* 0x000000ff0200720c */ /* 0x000fda0003f05070 */
[----:B------:R-:W-:Y:S05]  /*0280*/  @P0 BRA `(.L_x_21) ;  /* 0x0000000000500947 */ /* 0x000fea0003800000 */
[----:B------:R-:W0:Y:S01]  /*0290*/  I2F.U32.RP R7, R3 ;  /* 0x0000000300077306 */ /* 0x000e220000209000 */
[----:B------:R-:W-:Y:S01]  /*02a0*/  HFMA2 R4, -RZ, RZ, 0, 0 ;  /* 0x00000000ff047431 */ /* 0x000fe200000001ff */
[----:B------:R-:W-:-:S06]  /*02b0*/  ISETP.NE.U32.AND P2, PT, R3, RZ, PT ;  /* 0x000000ff0300720c */ /* 0x000fcc0003f45070 */
[----:B0-----:R-:W0:Y:S02]  /*02c0*/  MUFU.RCP R7, R7 ;  /* 0x0000000700077308 */ /* 0x001e240000001000 */
[----:B0-----:R-:W-:-:S06]  /*02d0*/  VIADD R5, R7, 0xffffffe ;  /* 0x0ffffffe07057836 */ /* 0x001fcc0000000000 */
[----:B------:R-:W0:Y:S02]  /*02e0*/  F2I.FTZ.U32.TRUNC.NTZ R5, R5 ;  /* 0x0000000500057305 */ /* 0x000e24000021f000 */
[----:B0-----:R-:W-:-:S04]  /*02f0*/  IMAD.MOV R2, RZ, RZ, -R5 ;  /* 0x000000ffff027224 */ /* 0x001fc800078e0a05 */
[----:B------:R-:W-:-:S04]  /*0300*/  IMAD R9, R2, R3, RZ ;  /* 0x0000000302097224 */ /* 0x000fc800078e02ff */
[----:B------:R-:W-:-:S06]  /*0310*/  IMAD.HI.U32 R9, R5, R9, R4 ;  /* 0x0000000905097227 */ /* 0x000fcc00078e0004 */
[----:B------:R-:W-:-:S04]  /*0320*/  IMAD.HI.U32 R2, R9, R6, RZ ;  /* 0x0000000609027227 */ /* 0x000fc800078e00ff */
[----:B------:R-:W-:-:S04]  /*0330*/  IMAD.MOV R4, RZ, RZ, -R2 ;  /* 0x000000ffff047224 */ /* 0x000fc800078e0a02 */
[----:B------:R-:W-:-:S05]  /*0340*/  IMAD R6, R3, R4, R6 ;  /* 0x0000000403067224 */ /* 0x000fca00078e0206 */
[----:B------:R-:W-:-:S13]  /*0350*/  ISETP.GE.U32.AND P0, PT, R6, R3, PT ;  /* 0x000000030600720c */ /* 0x000fda0003f06070 */
[----:B------:R-:W-:Y:S01]  /*0360*/  @P0 IMAD.IADD R6, R6, 0x1, -R3 ;  /* 0x0000000106060824 */ /* 0x000fe200078e0a03 */
[----:B------:R-:W-:-:S04]  /*0370*/  @P0 IADD3 R2, PT, PT, R2, 0x1, RZ ;  /* 0x0000000102020810 */ /* 0x000fc80007ffe0ff */
[----:B------:R-:W-:-:S13]  /*0380*/  ISETP.GE.U32.AND P1, PT, R6, R3, PT ;  /* 0x000000030600720c */ /* 0x000fda0003f26070 */
[----:B------:R-:W-:Y:S01]  /*0390*/  @P1 VIADD R2, R2, 0x1 ;  /* 0x0000000102021836 */ /* 0x000fe20000000000 */
[----:B------:R-:W-:-:S05]  /*03a0*/  @!P2 LOP3.LUT R2, RZ, R3, RZ, 0x33, !PT ;  /* 0x00000003ff02a212 */ /* 0x000fca00078e33ff */
[----:B------:R-:W-:Y:S01]  /*03b0*/  IMAD.MOV.U32 R3, RZ, RZ, R2 ;  /* 0x000000ffff037224 */ /* 0x000fe200078e0002 */
[----:B------:R-:W-:Y:S06]  /*03c0*/  BRA `(.L_x_22) ;  /* 0x00000000000c7947 */ /* 0x000fec0003800000 */
.L_x_21:
[----:B------:R-:W-:-:S07]  /*03d0*/  MOV R4, 0x3f0 ;  /* 0x000003f000047802 */ /* 0x000fce0000000f00 */
[----:B------:R-:W-:Y:S05]  /*03e0*/  CALL.REL.NOINC `($__internal_1_$__cuda_sm20_div_u64) ;  /* 0x00000004002c7944 */ /* 0x000fea0003c00000 */
[----:B------:R-:W-:-:S07]  /*03f0*/  MOV R3, R2 ;  /* 0x0000000200037202 */ /* 0x000fce0000000f00 */
.L_x_22:
[----:B------:R-:W-:-:S13]  /*0400*/  ISETP.GE.AND P0, PT, R0, R3, PT ;  /* 0x000000030000720c */ /* 0x000fda0003f06270 */
[----:B------:R-:W-:Y:S05]  /*0410*/  @P0 EXIT ;  /* 0x000000000000094d */ /* 0x000fea0003800000 */
[----:B------:R-:W0:Y:S01]  /*0420*/  S2UR UR5, SR_CgaCtaId ;  /* 0x00000000000579c3 */ /* 0x000e220000008800 */
[----:B------:R-:W1:Y:S01]  /*0430*/  S2R R2, SR_TID.X ;  /* 0x0000000000027919 */ /* 0x000e620000002100 */
[----:B------:R-:W-:Y:S01]  /*0440*/  UMOV UR4, 0x400 ;  /* 0x0000040000047882 */ /* 0x000fe20000000000 */
[----:B------:R-:W2:Y:S01]  /*0450*/  LDCU UR6, c[0x0][0x360] ;  /* 0x00006c00ff0677ac */ /* 0x000ea20008000800 */
[----:B------:R-:W3:Y:S02]  /*0460*/  LDCU.64 UR8, c[0x0][0x358] ;  /* 0x00006b00ff0877ac */ /* 0x000ee40008000a00 */
[----:B0-23--:R-:W-:-:S12]  /*0470*/  ULEA UR4, UR5, UR4, 0x18 ;  /* 0x0000000405047291 */ /* 0x00dfd8000f8ec0ff */
.L_x_29:
[----:B0----5:R-:W0:Y:S01]  /*0480*/  LDC.64 R4, c[0x0][0x398] ;  /* 0x0000e600ff047b82 */ /* 0x021e220000000a00 */
[----:B-1----:R-:W-:Y:S01]  /*0490*/  IMAD.SHL.U32 R11, R0, 0x4, RZ ;  /* 0x00000004000b7824 */ /* 0x002fe200078e00ff */
[----:B------:R-:W1:Y:S01]  /*04a0*/  LDCU.64 UR10, c[0x0][0x3a8] ;  /* 0x00007500ff0a77ac */ /* 0x000e620008000a00 */
[----:B------:R-:W2:Y:S02]  /*04b0*/  LDCU.64 UR12, c[0x0][0x388] ;  /* 0x00007100ff0c77ac */ /* 0x000ea40008000a00 */
[----:B0-----:R-:W-:-:S05]  /*04c0*/  IMAD.WIDE R10, R11, 0x8, R4 ;  /* 0x000000080b0a7825 */ /* 0x001fca00078e0204 */
[----:B------:R0:W5:Y:S04]  /*04d0*/  LDG.E.64 R4, desc[UR8][R10.64] ;  /* 0x000000080a047981 */ /* 0x000168000c1e1b00 */
[----:B------:R0:W5:Y:S04]  /*04e0*/  LDG.E.64 R6, desc[UR8][R10.64+0x8] ;  /* 0x000008080a067981 */ /* 0x000168000c1e1b00 */
[----:B------:R0:W5:Y:S01]  /*04f0*/  LDG.E.64 R8, desc[UR8][R10.64+0x10] ;  /* 0x000010080a087981 */ /* 0x000162000c1e1b00 */
[----:B-1----:R-:W-:Y:S01]  /*0500*/  ISETP.GE.U32.AND P0, PT, R2, UR10, PT ;  /* 0x0000000a02007c0c */ /* 0x002fe2000bf06070 */
[----:B------:R-:W-:Y:S03]  /*0510*/  BSSY.RECONVERGENT B0, `(.L_x_23) ;  /* 0x0000012000007945 */ /* 0x000fe60003800200 */
[----:B------:R-:W-:-:S13]  /*0520*/  ISETP.GE.U32.AND.EX P0, PT, RZ, UR11, PT, P0 ;  /* 0x0000000bff007c0c */ /* 0x000fda000bf06100 */
[----:B0-2---:R-:W-:Y:S05]  /*0530*/  @P0 BRA `(.L_x_24) ;  /* 0x00000000003c0947 */ /* 0x005fea0003800000 */
[----:B------:R0:W5:Y:S01]  /*0540*/  LDG.E.64 R12, desc[UR8][R10.64+0x18] ;  /* 0x000018080a0c7981 */ /* 0x000162000c1e1b00 */
[----:B------:R-:W-:Y:S02]  /*0550*/  HFMA2 R19, -RZ, RZ, 0, 0 ;  /* 0x00000000ff137431 */ /* 0x000fe400000001ff */
[----:B------:R-:W-:-:S07]  /*0560*/  IMAD.MOV.U32 R17, RZ, RZ, R2 ;  /* 0x000000ffff117224 */ /* 0x000fce00078e0002 */
.L_x_25:
[----:B01---5:R-:W-:-:S05]  /*0570*/  IADD3 R11, P1, PT, R12, R17, RZ ;  /* 0x000000110c0b7210 */ /* 0x023fca0007f3e0ff */
[----:B------:R-:W-:Y:S01]  /*0580*/  IMAD.X R14, R13, 0x1, R19, P1 ;  /* 0x000000010d0e7824 */ /* 0x000fe200008e0613 */
[----:B------:R-:W-:-:S04]  /*0590*/  LEA R10, P1, R11, UR12, 0x3 ;  /* 0x0000000c0b0a7c11 */ /* 0x000fc8000f8218ff */
[----:B------:R-:W-:-:S06]  /*05a0*/  LEA.HI.X R11, R11, UR13, R14, 0x3, P1 ;  /* 0x0000000d0b0b7c11 */ /* 0x000fcc00088f1c0e */
[----:B------:R-:W2:Y:S01]  /*05b0*/  LDG.E.64 R10, desc[UR8][R10.64] ;  /* 0x000000080a0a7981 */ /* 0x000ea2000c1e1b00 */
[C---:B------:R-:W-:Y:S02]  /*05c0*/  LEA R15, R17.reuse, UR4, 0x3 ;  /* 0x00000004110f7c11 */ /* 0x040fe4000f8e18ff */
[----:B------:R-:W-:-:S05]  /*05d0*/  IADD3 R17, P1, PT, R17, UR6, RZ ;  /* 0x0000000611117c10 */ /* 0x000fca000ff3e0ff */
[----:B------:R-:W-:Y:S01]  /*05e0*/  IMAD.X R19, RZ, RZ, R19, P1 ;  /* 0x000000ffff137224 */ /* 0x000fe200008e0613 */
[----:B------:R-:W-:-:S04]  /*05f0*/  ISETP.GE.U32.AND P1, PT, R17, UR10, PT ;  /* 0x0000000a11007c0c */ /* 0x000fc8000bf26070 */
[----:B------:R-:W-:Y:S01]  /*0600*/  ISETP.GE.U32.AND.EX P1, PT, R19, UR11, PT, P1 ;  /* 0x0000000b13007c0c */ /* 0x000fe2000bf26110 */
[----:B--2---:R1:W-:-:S12]  /*0610*/  STS.64 [R15], R10 ;  /* 0x0000000a0f007388 */ /* 0x0043d80000000a00 */
[----:B------:R-:W-:Y:S05]  /*0620*/  @!P1 BRA `(.L_x_25) ;  /* 0xfffffffc00d09947 */ /* 0x000fea000383ffff */
.L_x_24:
[----:B------:R-:W-:Y:S05]  /*0630*/  BSYNC.RECONVERGENT B0 ;  /* 0x0000000000007941 */ /* 0x000fea0003800200 */
.L_x_23:
[----:B------:R-:W-:Y:S01]  /*0640*/  IADD3 R0, PT, PT, R0, 0x1, RZ ;  /* 0x0000000100007810 */ /* 0x000fe20007ffe0ff */
[----:B------:R-:W-:Y:S03]  /*0650*/  BAR.SYNC.DEFER_BLOCKING 0x0 ;  /* 0x0000000000007b1d */ /* 0x000fe60000010000 */
[----:B------:R-:W-:-:S03]  /*0660*/  ISETP.NE.AND P1, PT, R0, R3, PT ;  /* 0x000000030000720c */ /* 0x000fc60003f25270 */
[----:B------:R-:W-:Y:S04]  /*0670*/  BSSY.RECONVERGENT B0, `(.L_x_26) ;  /* 0x000001f000007945 */ /* 0x000fe80003800200 */
[----:B------:R-:W-:Y:S06]  /*0680*/  @P0 BRA `(.L_x_27) ;  /* 0x0000000000740947 */ /* 0x000fec0003800000 */
[----:B------:R-:W0:Y:S01]  /*0690*/  LDCU.64 UR14, c[0x0][0x380] ;  /* 0x00007000ff0e77ac */ /* 0x000e220008000a00 */
[----:B------:R-:W-:Y:S01]  /*06a0*/  IMAD.MOV.U32 R20, RZ, RZ, RZ ;  /* 0x000000ffff147224 */ /* 0x000fe200078e00ff */
[----:B------:R-:W2:Y:S01]  /*06b0*/  LDCU.64 UR12, c[0x0][0x390] ;  /* 0x00007200ff0c77ac */ /* 0x000ea20008000a00 */
[----:B0----5:R-:W-:Y:S02]  /*06c0*/  IADD3 R6, P2, PT, R6, UR14, RZ ;  /* 0x0000000e06067c10 */ /* 0x021fe4000ff5e0ff */
[----:B------:R-:W-:Y:S02]  /*06d0*/  IADD3 R4, P3, PT, R4, UR14, RZ ;  /* 0x0000000e04047c10 */ /* 0x000fe4000ff7e0ff */
[----:B--2---:R-:W-:Y:S02]  /*06e0*/  IADD3 R8, P0, PT, R8, UR12, RZ ;  /* 0x0000000c08087c10 */ /* 0x004fe4000ff1e0ff */
[----:B------:R-:W-:Y:S01]  /*06f0*/  IADD3.X R19, PT, PT, R7, UR15, RZ, P2, !PT ;  /* 0x0000000f07137c10 */ /* 0x000fe200097fe4ff */
[----:B------:R-:W-:Y:S01]  /*0700*/  IMAD.MOV.U32 R7, RZ, RZ, R2 ;  /* 0x000000ffff077224 */ /* 0x000fe200078e0002 */
[----:B------:R-:W-:-:S02]  /*0710*/  IADD3.X R9, PT, PT, R9, UR13, RZ, P0, !PT ;  /* 0x0000000d09097c10 */ /* 0x000fc400087fe4ff */
[----:B------:R-:W-:-:S07]  /*0720*/  IADD3.X R21, PT, PT, R5, UR15, RZ, P3, !PT ;  /* 0x0000000f05157c10 */ /* 0x000fce0009ffe4ff */
.L_x_28:
[C---:B01----:R-:W-:Y:S02]  /*0730*/  SHF.L.U32 R15, R7.reuse, 0x3, RZ ;  /* 0x00000003070f7819 */ /* 0x043fe400000006ff */
[----:B------:R-:W-:Y:S02]  /*0740*/  SHF.L.U64.HI R18, R7, 0x3, R20 ;  /* 0x0000000307127819 */ /* 0x000fe40000010214 */
[----:B------:R-:W-:-:S05]  /*0750*/  IADD3 R16, P0, PT, R15, R4, RZ ;  /* 0x000000040f107210 */ /* 0x000fca0007f1e0ff */
[----:B------:R-:W-:-:S05]  /*0760*/  IMAD.X R17, R18, 0x1, R21, P0 ;  /* 0x0000000112117824 */ /* 0x000fca00000e0615 */
[----:B------:R-:W2:Y:S01]  /*0770*/  LDG.E R16, desc[UR8][R16.64] ;  /* 0x0000000810107981 */ /* 0x000ea2000c1e1900 */
[----:B------:R-:W-:-:S05]  /*0780*/  IADD3 R10, P0, PT, R15, R6, RZ ;  /* 0x000000060f0a7210 */ /* 0x000fca0007f1e0ff */
[----:B------:R-:W-:-:S06]  /*0790*/  IMAD.X R11, R18, 0x1, R19, P0 ;  /* 0x00000001120b7824 */ /* 0x000fcc00000e0613 */
[----:B------:R-:W3:Y:S01]  /*07a0*/  LDG.E.64 R10, desc[UR8][R10.64] ;  /* 0x000000080a0a7981 */ /* 0x000ee2000c1e1b00 */
[----:B------:R-:W-:-:S04]  /*07b0*/  IADD3 R14, P0, PT, R15, R8, RZ ;  /* 0x000000080f0e7210 */ /* 0x000fc80007f1e0ff */
[----:B------:R-:W-:Y:S02]  /*07c0*/  IADD3.X R15, PT, PT, R18, R9, RZ, P0, !PT ;  /* 0x00000009120f7210 */ /* 0x000fe400007fe4ff */
[----:B------:R-:W-:-:S05]  /*07d0*/  IADD3 R7, P0, PT, R7, UR6, RZ ;  /* 0x0000000607077c10 */ /* 0x000fca000ff1e0ff */
[----:B------:R-:W-:Y:S01]  /*07e0*/  IMAD.X R20, RZ, RZ, R20, P0 ;  /* 0x000000ffff147224 */ /* 0x000fe200000e0614 */
[----:B------:R-:W-:-:S04]  /*07f0*/  ISETP.GE.U32.AND P0, PT, R7, UR10, PT ;  /* 0x0000000a07007c0c */ /* 0x000fc8000bf06070 */
[----:B------:R-:W-:Y:S02]  /*0800*/  ISETP.GE.U32.AND.EX P0, PT, R20, UR11, PT, P0 ;  /* 0x0000000b14007c0c */ /* 0x000fe4000bf06100 */
[----:B--2---:R-:W-:-:S05]  /*0810*/  LEA R5, R16, UR4, 0x3 ;  /* 0x0000000410057c11 */ /* 0x004fca000f8e18ff */
[----:B------:R-:W3:Y:S02]  /*0820*/  LDS.64 R12, [R5] ;  /* 0x00000000050c7984 */ /* 0x000ee40000000a00 */
[----:B---3--:R-:W-:-:S07]  /*0830*/  DMUL R12, R12, R10 ;  /* 0x0000000a0c0c7228 */ /* 0x008fce0000000000 */
[----:B------:R0:W-:Y:S01]  /*0840*/  STG.E.64 desc[UR8][R14.64], R12 ;  /* 0x0000000c0e007986 */ /* 0x0001e2000c101b08 */
[----:B------:R-:W-:Y:S05]  /*0850*/  @!P0 BRA `(.L_x_28) ;  /* 0xfffffffc00b48947 */ /* 0x000fea000383ffff */
.L_x_27:
[----:B------:R-:W-:Y:S05]  /*0860*/  BSYNC.RECONVERGENT B0 ;  /* 0x0000000000007941 */ /* 0x000fea0003800200 */
.L_x_26:
[----:B------:R-:W-:Y:S06]  /*0870*/  BAR.SYNC.DEFER_BLOCKING 0x0 ;  /* 0x0000000000007b1d */ /* 0x000fec0000010000 */
[----:B------:R-:W-:Y:S05]  /*0880*/  @P1 BRA `(.L_x_29) ;  /* 0xfffffff800fc1947 */ /* 0x000fea000383ffff */
[----:B------:R-:W-:Y:S05]  /*0890*/  EXIT ;  /* 0x000000000000794d */ /* 0x000fea0003800000 */
        .weak           $__internal_1_$__cuda_sm20_div_u64
        .type           $__internal_1_$__cuda_sm20_div_u64,@function
        .size           $__internal_1_$__cuda_sm20_div_u64,(.L_x_32 - $__internal_1_$__cuda_sm20_div_u64)
$__internal_1_$__cuda_sm20_div_u64:
[----:B------:R-:W-:Y:S01]  /*08a0*/  IMAD.U32 R13, RZ, RZ, UR4 ;  /* 0x00000004ff0d7e24 */ /* 0x000fe2000f8e00ff */
[----:B------:R-:W-:-:S04]  /*08b0*/  MOV R12, R3 ;  /* 0x00000003000c7202 */ /* 0x000fc80000000f00 */
[----:B------:R-:W0:Y:S08]  /*08c0*/  I2F.U64.RP R5, R12 ;  /* 0x0000000c00057312 */ /* 0x000e300000309000 */
[----:B0-----:R-:W0:Y:S02]  /*08d0*/  MUFU.RCP R5, R5 ;  /* 0x0000000500057308 */ /* 0x001e240000001000 */
[----:B0-----:R-:W-:-:S06]  /*08e0*/  VIADD R8, R5, 0x1ffffffe ;  /* 0x1ffffffe05087836 */ /* 0x001fcc0000000000 */
[----:B------:R-:W0:Y:S02]  /*08f0*/  F2I.U64.TRUNC R8, R8 ;  /* 0x0000000800087311 */ /* 0x000e24000020d800 */
[----:B0-----:R-:W-:-:S04]  /*0900*/  IMAD.WIDE.U32 R10, R8, R3, RZ ;  /* 0x00000003080a7225 */ /* 0x001fc800078e00ff */
[C---:B------:R-:W-:Y:S01]  /*0910*/  IMAD R7, R8.reuse, UR4, R11 ;  /* 0x0000000408077c24 */ /* 0x040fe2000f8e020b */
[----:B------:R-:W-:Y:S02]  /*0920*/  IADD3 R15, P0, PT, RZ, -R10, RZ ;  /* 0x8000000aff0f7210 */ /* 0x000fe40007f1e0ff */
[----:B------:R-:W-:Y:S01]  /*0930*/  MOV R11, R8 ;  /* 0x00000008000b7202 */ /* 0x000fe20000000f00 */
        /* <DEDUP_REMOVED lines=9> */
[----:B------:R-:W-:-:S03]  /*09d0*/  IMAD.WIDE.U32 R8, R11, R3, RZ ;  /* 0x000000030b087225 */ /* 0x000fc600078e00ff */
[----:B------:R-:W-:Y:S01]  /*09e0*/  IADD3.X R5, PT, PT, RZ, RZ, R5, P2, P1 ;  /* 0x000000ffff057210 */ /* 0x000fe200017e2405 */
[----:B------:R-:W-:Y:S01]  /*09f0*/  IMAD R10, R11, UR4, R9 ;  /* 0x000000040b0a7c24 */ /* 0x000fe2000f8e0209 */
        /* <DEDUP_REMOVED lines=9> */
[----:B------:R-:W-:Y:S01]  /*0a90*/  IMAD.MOV.U32 R9, RZ, RZ, RZ ;  /* 0x000000ffff097224 */ /* 0x000fe200078e00ff */
[----:B------:R-:W-:Y:S01]  /*0aa0*/  IADD3.X R5, PT, PT, R8, R5, RZ, P0, !PT ;  /* 0x0000000508057210 */ /* 0x000fe200007fe4ff */
[----:B------:R-:W-:-:S03]  /*0ab0*/  IMAD.HI.U32 R8, R7, R6, RZ ;  /* 0x0000000607087227 */ /* 0x000fc600078e00ff */
[----:B------:R-:W-:Y:S01]  /*0ac0*/  IADD3.X R5, PT, PT, RZ, RZ, R5, P2, P1 ;  /* 0x000000ffff057210 */ /* 0x000fe200017e2405 */
[----:B------:R-:W-:-:S04]  /*0ad0*/  IMAD.WIDE.U32 R8, R7, R2, R8 ;  /* 0x0000000207087225 */ /* 0x000fc800078e0008 */
[C---:B------:R-:W-:Y:S02]  /*0ae0*/  IMAD R10, R5.reuse, R2, RZ ;  /* 0x00000002050a7224 */ /* 0x040fe400078e02ff */
[----:B------:R-:W-:-:S04]  /*0af0*/  IMAD.HI.U32 R7, P0, R5, R6, R8 ;  /* 0x0000000605077227 */ /* 0x000fc80007800008 */
[----:B------:R-:W-:Y:S01]  /*0b00*/  IMAD.HI.U32 R5, R5, R2, RZ ;  /* 0x0000000205057227 */ /* 0x000fe200078e00ff */
[----:B------:R-:W-:-:S03]  /*0b10*/  IADD3 R7, P1, PT, R10, R7, RZ ;  /* 0x000000070a077210 */ /* 0x000fc60007f3e0ff */
[----:B------:R-:W-:Y:S02]  /*0b20*/  IMAD.X R5, RZ, RZ, R5, P0 ;  /* 0x000000ffff057224 */ /* 0x000fe400000e0605 */
[----:B------:R-:W-:-:S03]  /*0b30*/  IMAD.WIDE.U32 R8, R7, R3, RZ ;  /* 0x0000000307087225 */ /* 0x000fc600078e00ff */
[----:B------:R-:W-:Y:S01]  /*0b40*/  IADD3.X R10, PT, PT, RZ, R5, RZ, P1, !PT ;  /* 0x00000005ff0a7210 */ /* 0x000fe20000ffe4ff */
[----:B------:R-:W-:Y:S01]  /*0b50*/  IMAD R5, R7, UR4, R9 ;  /* 0x0000000407057c24 */ /* 0x000fe2000f8e0209 */
[----:B------:R-:W-:-:S03]  /*0b60*/  IADD3 R8, P1, PT, -R8, R6, RZ ;  /* 0x0000000608087210 */ /* 0x000fc60007f3e1ff */
[-C--:B------:R-:W-:Y:S01]  /*0b70*/  IMAD R5, R10, R3.reuse, R5 ;  /* 0x000000030a057224 */ /* 0x080fe200078e0205 */
[----:B------:R-:W-:-:S03]  /*0b80*/  ISETP.GE.U32.AND P0, PT, R8, R3, PT ;  /* 0x000000030800720c */ /* 0x000fc60003f06070 */
[----:B------:R-:W-:Y:S01]  /*0b90*/  IMAD.X R10, R2, 0x1, ~R5, P1 ;  /* 0x00000001020a7824 */ /* 0x000fe200008e0e05 */
[----:B------:R-:W-:Y:S01]  /*0ba0*/  IADD3 R6, P1, PT, -R3, R8, RZ ;  /* 0x0000000803067210 */ /* 0x000fe20007f3e1ff */
[----:B------:R-:W-:-:S03]  /*0bb0*/  VIADD R2, R7, 0x1 ;  /* 0x0000000107027836 */ /* 0x000fc60000000000 */
[C---:B------:R-:W-:Y:S02]  /*0bc0*/  ISETP.GE.U32.AND.EX P0, PT, R10.reuse, UR4, PT, P0 ;  /* 0x000000040a007c0c */ /* 0x040fe4000bf06100 */
[----:B------:R-:W-:Y:S02]  /*0bd0*/  IADD3.X R5, PT, PT, R10, ~UR4, RZ, P1, !PT ;  /* 0x800000040a057c10 */ /* 0x000fe40008ffe4ff */
[----:B------:R-:W-:Y:S02]  /*0be0*/  SEL R6, R6, R8, P0 ;  /* 0x0000000806067207 */ /* 0x000fe40000000000 */
[----:B------:R-:W-:Y:S02]  /*0bf0*/  SEL R5, R5, R10, P0 ;  /* 0x0000000a05057207 */ /* 0x000fe40000000000 */
[----:B------:R-:W-:Y:S02]  /*0c00*/  SEL R7, R2, R7, P0 ;  /* 0x0000000702077207 */ /* 0x000fe40000000000 */
[----:B------:R-:W-:-:S02]  /*0c10*/  ISETP.GE.U32.AND P0, PT, R6, R3, PT ;  /* 0x000000030600720c */ /* 0x000fc40003f06070 */
[----:B------:R-:W-:Y:S02]  /*0c20*/  ISETP.NE.U32.AND P1, PT, R3, RZ, PT ;  /* 0x000000ff0300720c */ /* 0x000fe40003f25070 */
[----:B------:R-:W-:Y:S02]  /*0c30*/  IADD3 R2, PT, PT, R7, 0x1, RZ ;  /* 0x0000000107027810 */ /* 0x000fe40007ffe0ff */
[----:B------:R-:W-:Y:S01]  /*0c40*/  ISETP.GE.U32.AND.EX P0, PT, R5, UR4, PT, P0 ;  /* 0x0000000405007c0c */ /* 0x000fe2000bf06100 */
[----:B------:R-:W-:Y:S01]  /*0c50*/  IMAD.MOV.U32 R5, RZ, RZ, 0x0 ;  /* 0x00000000ff057424 */ /* 0x000fe200078e00ff */
[----:B------:R-:W-:Y:S02]  /*0c60*/  ISETP.NE.AND.EX P1, PT, RZ, UR4, PT, P1 ;  /* 0x00000004ff007c0c */ /* 0x000fe4000bf25310 */
[----:B------:R-:W-:-:S04]  /*0c70*/  SEL R2, R2, R7, P0 ;  /* 0x0000000702027207 */ /* 0x000fc80000000000 */
[----:B------:R-:W-:Y:S01]  /*0c80*/  SEL R2, R2, 0xffffffff, P1 ;  /* 0xffffffff02027807 */ /* 0x000fe20000800000 */
[----:B------:R-:W-:Y:S06]  /*0c90*/  RET.REL.NODEC R4 `(_Z9in_perm_kPcPdS_Pmmm) ;  /* 0xfffffff004d87950 */ /* 0x000fec0003c3ffff */
.L_x_30:
        /* <DEDUP_REMOVED lines=14> */
.L_x_32:


//--------------------- .nv.shared._Z10out_perm_kPcPdS_Pmmm --------------------------
	.section	.nv.shared._Z10out_perm_kPcPdS_Pmmm,"aw",@nobits
	.sectionflags	@""
	.align	16
	.zero		1024


//--------------------- .nv.shared.reserved.0     --------------------------
	.section	.nv.shared.reserved.0,"aw",@nobits
	.weak		__nv_reservedSMEM_offset_0_alias
	.size		__nv_reservedSMEM_offset_0_alias, 0, 64
	.other		__nv_reservedSMEM_offset_0_alias,@"STO_CUDA_RESERVED_SHARED STV_DEFAULT"
__nv_reservedSMEM_offset_0_alias:
	.zero		0
	.zero		64


//--------------------- .nv.shared._Z9in_perm_kPcPdS_Pmmm --------------------------
	.section	.nv.shared._Z9in_perm_kPcPdS_Pmmm,"aw",@nobits
	.sectionflags	@""
	.align	16
	.zero		1024


//--------------------- .nv.constant0._Z10out_perm_kPcPdS_Pmmm --------------------------
	.section	.nv.constant0._Z10out_perm_kPcPdS_Pmmm,"a",@progbits
	.sectionflags	@""
	.align	4
.nv.constant0._Z10out_perm_kPcPdS_Pmmm:
	.zero		944


//--------------------- .nv.constant0._Z9in_perm_kPcPdS_Pmmm --------------------------
	.section	.nv.constant0._Z9in_perm_kPcPdS_Pmmm,"a",@progbits
	.sectionflags	@""
	.align	4
.nv.constant0._Z9in_perm_kPcPdS_Pmmm:
	.zero		944


//--------------------- SYMBOLS --------------------------

	.type		.nv.reservedSmem.offset0,@object
	.size		.nv.reservedSmem.offset0,0x4
	.type		.nv.reservedSmem.cap,@object
	.size		.nv.reservedSmem.cap,0x4
